	.headerflags	@"EF_CUDA_TEXMODE_UNIFIED EF_CUDA_64BIT_ADDRESS EF_CUDA_ACCELERATORS EF_CUDA_SM90 EF_CUDA_VIRTUAL_SM(EF_CUDA_SM90)"
	.elftype	@"ET_EXEC"


//--------------------- .nv.info                  --------------------------
	.section	.nv.info,"",@"SHT_CUDA_INFO"
	.align	4


	//----- nvinfo : EIATTR_REGCOUNT
	.align		4
        /*0000*/ 	.byte	0x04, 0x2f
        /*0002*/ 	.short	(.L_3 - .L_2)
	.align		4
.L_2:
        /*0004*/ 	.word	index@(triton_poi_fused_cat_45)
        /*0008*/ 	.word	0x00000040


	//----- nvinfo : EIATTR_MIN_STACK_SIZE
	.align		4
.L_3:
        /*000c*/ 	.byte	0x04, 0x12
        /*000e*/ 	.short	(.L_5 - .L_4)
	.align		4
.L_4:
        /*0010*/ 	.word	index@(triton_poi_fused_cat_45)
        /*0014*/ 	.word	0x00000000


	//----- nvinfo : EIATTR_FRAME_SIZE
	.align		4
.L_5:
        /*0018*/ 	.byte	0x04, 0x11
        /*001a*/ 	.short	(.L_7 - .L_6)
	.align		4
.L_6:
        /*001c*/ 	.word	index@(triton_poi_fused_cat_45)
        /*0020*/ 	.word	0x00000000


	//----- nvinfo : EIATTR_MIN_STACK_SIZE
	.align		4
.L_7:
        /*0024*/ 	.byte	0x04, 0x12
        /*0026*/ 	.short	(.L_9 - .L_8)
	.align		4
.L_8:
        /*0028*/ 	.word	index@(triton_poi_fused_cat_45)
        /*002c*/ 	.word	0x00000000
.L_9:


//--------------------- .nv.info.triton_poi_fused_cat_45 --------------------------
	.section	.nv.info.triton_poi_fused_cat_45,"",@"SHT_CUDA_INFO"
	.sectionflags	@""
	.align	4


	//----- nvinfo : EIATTR_CUDA_API_VERSION
	.align		4
        /*0000*/ 	.byte	0x04, 0x37
        /*0002*/ 	.short	(.L_11 - .L_10)
.L_10:
        /*0004*/ 	.word	0x0000007c


	//----- nvinfo : EIATTR_KPARAM_INFO
	.align		4
.L_11:
        /*0008*/ 	.byte	0x04, 0x17
        /*000a*/ 	.short	(.L_13 - .L_12)
.L_12:
        /*000c*/ 	.word	0x00000000
        /*0010*/ 	.short	0x0029
        /*0012*/ 	.short	0x0148
        /*0014*/ 	.byte	0x00, 0xf0, 0x11, 0x00


	//----- nvinfo : EIATTR_KPARAM_INFO
	.align		4
.L_13:
        /*0018*/ 	.byte	0x04, 0x17
        /*001a*/ 	.short	(.L_15 - .L_14)
.L_14:
        /*001c*/ 	.word	0x00000000
        /*0020*/ 	.short	0x0028
        /*0022*/ 	.short	0x0140
        /*0024*/ 	.byte	0x00, 0xf4, 0x21, 0x00


	//----- nvinfo : EIATTR_KPARAM_INFO
	.align		4
.L_15:
        /*0028*/ 	.byte	0x04, 0x17
        /*002a*/ 	.short	(.L_17 - .L_16)
.L_16:
        /*002c*/ 	.word	0x00000000
        /*0030*/ 	.short	0x0027
        /*0032*/ 	.short	0x0138
        /*0034*/ 	.byte	0x00, 0xf4, 0x21, 0x00


	//----- nvinfo : EIATTR_KPARAM_INFO
	.align		4
.L_17:
        /*0038*/ 	.byte	0x04, 0x17
        /*003a*/ 	.short	(.L_19 - .L_18)
.L_18:
        /*003c*/ 	.word	0x00000000
        /*0040*/ 	.short	0x0026
        /*0042*/ 	.short	0x0130
        /*0044*/ 	.byte	0x00, 0xf4, 0x21, 0x00


	//----- nvinfo : EIATTR_KPARAM_INFO
	.align		4
.L_19:
        /*0048*/ 	.byte	0x04, 0x17
        /*004a*/ 	.short	(.L_21 - .L_20)
.L_20:
        /*004c*/ 	.word	0x00000000
        /*0050*/ 	.short	0x0025
        /*0052*/ 	.short	0x0128
        /*0054*/ 	.byte	0x00, 0xf4, 0x21, 0x00


	//----- nvinfo : EIATTR_KPARAM_INFO
	.align		4
.L_21:
        /*0058*/ 	.byte	0x04, 0x17
        /*005a*/ 	.short	(.L_23 - .L_22)
.L_22:
        /*005c*/ 	.word	0x00000000
        /*0060*/ 	.short	0x0024
        /*0062*/ 	.short	0x0120
        /*0064*/ 	.byte	0x00, 0xf4, 0x21, 0x00


	//----- nvinfo : EIATTR_KPARAM_INFO
	.align		4
.L_23:
        /*0068*/ 	.byte	0x04, 0x17
        /*006a*/ 	.short	(.L_25 - .L_24)
.L_24:
        /*006c*/ 	.word	0x00000000
        /*0070*/ 	.short	0x0023
        /*0072*/ 	.short	0x0118
        /*0074*/ 	.byte	0x00, 0xf4, 0x21, 0x00


	//----- nvinfo : EIATTR_KPARAM_INFO
	.align		4
.L_25:
        /*0078*/ 	.byte	0x04, 0x17
        /*007a*/ 	.short	(.L_27 - .L_26)
.L_26:
        /*007c*/ 	.word	0x00000000
        /*0080*/ 	.short	0x0022
        /*0082*/ 	.short	0x0110
        /*0084*/ 	.byte	0x00, 0xf4, 0x21, 0x00


	//----- nvinfo : EIATTR_KPARAM_INFO
	.align		4
.L_27:
        /*0088*/ 	.byte	0x04, 0x17
        /*008a*/ 	.short	(.L_29 - .L_28)
.L_28:
        /*008c*/ 	.word	0x00000000
        /*0090*/ 	.short	0x0021
        /*0092*/ 	.short	0x0108
        /*0094*/ 	.byte	0x00, 0xf4, 0x21, 0x00


	//----- nvinfo : EIATTR_KPARAM_INFO
	.align		4
.L_29:
        /*0098*/ 	.byte	0x04, 0x17
        /*009a*/ 	.short	(.L_31 - .L_30)
.L_30:
        /*009c*/ 	.word	0x00000000
        /*00a0*/ 	.short	0x0020
        /*00a2*/ 	.short	0x0100
        /*00a4*/ 	.byte	0x00, 0xf4, 0x21, 0x00


	//----- nvinfo : EIATTR_KPARAM_INFO
	.align		4
.L_31:
        /*00a8*/ 	.byte	0x04, 0x17
        /*00aa*/ 	.short	(.L_33 - .L_32)
.L_32:
        /*00ac*/ 	.word	0x00000000
        /*00b0*/ 	.short	0x001f
        /*00b2*/ 	.short	0x00f8
        /*00b4*/ 	.byte	0x00, 0xf4, 0x21, 0x00


	//----- nvinfo : EIATTR_KPARAM_INFO
	.align		4
.L_33:
        /*00b8*/ 	.byte	0x04, 0x17
        /*00ba*/ 	.short	(.L_35 - .L_34)
.L_34:
        /*00bc*/ 	.word	0x00000000
        /*00c0*/ 	.short	0x001e
        /*00c2*/ 	.short	0x00f0
        /*00c4*/ 	.byte	0x00, 0xf4, 0x21, 0x00


	//----- nvinfo : EIATTR_KPARAM_INFO
	.align		4
.L_35:
        /*00c8*/ 	.byte	0x04, 0x17
        /*00ca*/ 	.short	(.L_37 - .L_36)
.L_36:
        /*00cc*/ 	.word	0x00000000
        /*00d0*/ 	.short	0x001d
        /*00d2*/ 	.short	0x00e8
        /*00d4*/ 	.byte	0x00, 0xf4, 0x21, 0x00


	//----- nvinfo : EIATTR_KPARAM_INFO
	.align		4
.L_37:
        /*00d8*/ 	.byte	0x04, 0x17
        /*00da*/ 	.short	(.L_39 - .L_38)
.L_38:
        /*00dc*/ 	.word	0x00000000
        /*00e0*/ 	.short	0x001c
        /*00e2*/ 	.short	0x00e0
        /*00e4*/ 	.byte	0x00, 0xf4, 0x21, 0x00


	//----- nvinfo : EIATTR_KPARAM_INFO
	.align		4
.L_39:
        /*00e8*/ 	.byte	0x04, 0x17
        /*00ea*/ 	.short	(.L_41 - .L_40)
.L_40:
        /*00ec*/ 	.word	0x00000000
        /*00f0*/ 	.short	0x001b
        /*00f2*/ 	.short	0x00d8
        /*00f4*/ 	.byte	0x00, 0xf4, 0x21, 0x00


	//----- nvinfo : EIATTR_KPARAM_INFO
	.align		4
.L_41:
        /*00f8*/ 	.byte	0x04, 0x17
        /*00fa*/ 	.short	(.L_43 - .L_42)
.L_42:
        /*00fc*/ 	.word	0x00000000
        /*0100*/ 	.short	0x001a
        /*0102*/ 	.short	0x00d0
        /*0104*/ 	.byte	0x00, 0xf4, 0x21, 0x00


	//----- nvinfo : EIATTR_KPARAM_INFO
	.align		4
.L_43:
        /*0108*/ 	.byte	0x04, 0x17
        /*010a*/ 	.short	(.L_45 - .L_44)
.L_44:
        /*010c*/ 	.word	0x00000000
        /*0110*/ 	.short	0x0019
        /*0112*/ 	.short	0x00c8
        /*0114*/ 	.byte	0x00, 0xf4, 0x21, 0x00


	//----- nvinfo : EIATTR_KPARAM_INFO
	.align		4
.L_45:
        /*0118*/ 	.byte	0x04, 0x17
        /*011a*/ 	.short	(.L_47 - .L_46)
.L_46:
        /*011c*/ 	.word	0x00000000
        /*0120*/ 	.short	0x0018
        /*0122*/ 	.short	0x00c0
        /*0124*/ 	.byte	0x00, 0xf4, 0x21, 0x00


	//----- nvinfo : EIATTR_KPARAM_INFO
	.align		4
.L_47:
        /*0128*/ 	.byte	0x04, 0x17
        /*012a*/ 	.short	(.L_49 - .L_48)
.L_48:
        /*012c*/ 	.word	0x00000000
        /*0130*/ 	.short	0x0017
        /*0132*/ 	.short	0x00b8
        /*0134*/ 	.byte	0x00, 0xf4, 0x21, 0x00


	//----- nvinfo : EIATTR_KPARAM_INFO
	.align		4
.L_49:
        /*0138*/ 	.byte	0x04, 0x17
        /*013a*/ 	.short	(.L_51 - .L_50)
.L_50:
        /*013c*/ 	.word	0x00000000
        /*0140*/ 	.short	0x0016
        /*0142*/ 	.short	0x00b0
        /*0144*/ 	.byte	0x00, 0xf4, 0x21, 0x00


	//----- nvinfo : EIATTR_KPARAM_INFO
	.align		4
.L_51:
        /*0148*/ 	.byte	0x04, 0x17
        /*014a*/ 	.short	(.L_53 - .L_52)
.L_52:
        /*014c*/ 	.word	0x00000000
        /*0150*/ 	.short	0x0015
        /*0152*/ 	.short	0x00a8
        /*0154*/ 	.byte	0x00, 0xf4, 0x21, 0x00


	//----- nvinfo : EIATTR_KPARAM_INFO
	.align		4
.L_53:
        /*0158*/ 	.byte	0x04, 0x17
        /*015a*/ 	.short	(.L_55 - .L_54)
.L_54:
        /*015c*/ 	.word	0x00000000
        /*0160*/ 	.short	0x0014
        /*0162*/ 	.short	0x00a0
        /*0164*/ 	.byte	0x00, 0xf4, 0x21, 0x00


	//----- nvinfo : EIATTR_KPARAM_INFO
	.align		4
.L_55:
        /*0168*/ 	.byte	0x04, 0x17
        /*016a*/ 	.short	(.L_57 - .L_56)
.L_56:
        /*016c*/ 	.word	0x00000000
        /*0170*/ 	.short	0x0013
        /*0172*/ 	.short	0x0098
        /*0174*/ 	.byte	0x00, 0xf4, 0x21, 0x00


	//----- nvinfo : EIATTR_KPARAM_INFO
	.align		4
.L_57:
        /*0178*/ 	.byte	0x04, 0x17
        /*017a*/ 	.short	(.L_59 - .L_58)
.L_58:
        /*017c*/ 	.word	0x00000000
        /*0180*/ 	.short	0x0012
        /*0182*/ 	.short	0x0090
        /*0184*/ 	.byte	0x00, 0xf4, 0x21, 0x00


	//----- nvinfo : EIATTR_KPARAM_INFO
	.align		4
.L_59:
        /*0188*/ 	.byte	0x04, 0x17
        /*018a*/ 	.short	(.L_61 - .L_60)
.L_60:
        /*018c*/ 	.word	0x00000000
        /*0190*/ 	.short	0x0011
        /*0192*/ 	.short	0x0088
        /*0194*/ 	.byte	0x00, 0xf4, 0x21, 0x00


	//----- nvinfo : EIATTR_KPARAM_INFO
	.align		4
.L_61:
        /*0198*/ 	.byte	0x04, 0x17
        /*019a*/ 	.short	(.L_63 - .L_62)
.L_62:
        /*019c*/ 	.word	0x00000000
        /*01a0*/ 	.short	0x0010
        /*01a2*/ 	.short	0x0080
        /*01a4*/ 	.byte	0x00, 0xf4, 0x21, 0x00


	//----- nvinfo : EIATTR_KPARAM_INFO
	.align		4
.L_63:
        /*01a8*/ 	.byte	0x04, 0x17
        /*01aa*/ 	.short	(.L_65 - .L_64)
.L_64:
        /*01ac*/ 	.word	0x00000000
        /*01b0*/ 	.short	0x000f
        /*01b2*/ 	.short	0x0078
        /*01b4*/ 	.byte	0x00, 0xf4, 0x21, 0x00


	//----- nvinfo : EIATTR_KPARAM_INFO
	.align		4
.L_65:
        /*01b8*/ 	.byte	0x04, 0x17
        /*01ba*/ 	.short	(.L_67 - .L_66)
.L_66:
        /*01bc*/ 	.word	0x00000000
        /*01c0*/ 	.short	0x000e
        /*01c2*/ 	.short	0x0070
        /*01c4*/ 	.byte	0x00, 0xf4, 0x21, 0x00


	//----- nvinfo : EIATTR_KPARAM_INFO
	.align		4
.L_67:
        /*01c8*/ 	.byte	0x04, 0x17
        /*01ca*/ 	.short	(.L_69 - .L_68)
.L_68:
        /*01cc*/ 	.word	0x00000000
        /*01d0*/ 	.short	0x000d
        /*01d2*/ 	.short	0x0068
        /*01d4*/ 	.byte	0x00, 0xf4, 0x21, 0x00


	//----- nvinfo : EIATTR_KPARAM_INFO
	.align		4
.L_69:
        /*01d8*/ 	.byte	0x04, 0x17
        /*01da*/ 	.short	(.L_71 - .L_70)
.L_70:
        /*01dc*/ 	.word	0x00000000
        /*01e0*/ 	.short	0x000c
        /*01e2*/ 	.short	0x0060
        /*01e4*/ 	.byte	0x00, 0xf4, 0x21, 0x00


	//----- nvinfo : EIATTR_KPARAM_INFO
	.align		4
.L_71:
        /*01e8*/ 	.byte	0x04, 0x17
        /*01ea*/ 	.short	(.L_73 - .L_72)
.L_72:
        /*01ec*/ 	.word	0x00000000
        /*01f0*/ 	.short	0x000b
        /*01f2*/ 	.short	0x0058
        /*01f4*/ 	.byte	0x00, 0xf4, 0x21, 0x00


	//----- nvinfo : EIATTR_KPARAM_INFO
	.align		4
.L_73:
        /*01f8*/ 	.byte	0x04, 0x17
        /*01fa*/ 	.short	(.L_75 - .L_74)
.L_74:
        /*01fc*/ 	.word	0x00000000
        /*0200*/ 	.short	0x000a
        /*0202*/ 	.short	0x0050
        /*0204*/ 	.byte	0x00, 0xf4, 0x21, 0x00


	//----- nvinfo : EIATTR_KPARAM_INFO
	.align		4
.L_75:
        /*0208*/ 	.byte	0x04, 0x17
        /*020a*/ 	.short	(.L_77 - .L_76)
.L_76:
        /*020c*/ 	.word	0x00000000
        /*0210*/ 	.short	0x0009
        /*0212*/ 	.short	0x0048
        /*0214*/ 	.byte	0x00, 0xf4, 0x21, 0x00


	//----- nvinfo : EIATTR_KPARAM_INFO
	.align		4
.L_77:
        /*0218*/ 	.byte	0x04, 0x17
        /*021a*/ 	.short	(.L_79 - .L_78)
.L_78:
        /*021c*/ 	.word	0x00000000
        /*0220*/ 	.short	0x0008
        /*0222*/ 	.short	0x0040
        /*0224*/ 	.byte	0x00, 0xf4, 0x21, 0x00


	//----- nvinfo : EIATTR_KPARAM_INFO
	.align		4
.L_79:
        /*0228*/ 	.byte	0x04, 0x17
        /*022a*/ 	.short	(.L_81 - .L_80)
.L_80:
        /*022c*/ 	.word	0x00000000
        /*0230*/ 	.short	0x0007
        /*0232*/ 	.short	0x0038
        /*0234*/ 	.byte	0x00, 0xf4, 0x21, 0x00


	//----- nvinfo : EIATTR_KPARAM_INFO
	.align		4
.L_81:
        /*0238*/ 	.byte	0x04, 0x17
        /*023a*/ 	.short	(.L_83 - .L_82)
.L_82:
        /*023c*/ 	.word	0x00000000
        /*0240*/ 	.short	0x0006
        /*0242*/ 	.short	0x0030
        /*0244*/ 	.byte	0x00, 0xf4, 0x21, 0x00


	//----- nvinfo : EIATTR_KPARAM_INFO
	.align		4
.L_83:
        /*0248*/ 	.byte	0x04, 0x17
        /*024a*/ 	.short	(.L_85 - .L_84)
.L_84:
        /*024c*/ 	.word	0x00000000
        /*0250*/ 	.short	0x0005
        /*0252*/ 	.short	0x0028
        /*0254*/ 	.byte	0x00, 0xf4, 0x21, 0x00


	//----- nvinfo : EIATTR_KPARAM_INFO
	.align		4
.L_85:
        /*0258*/ 	.byte	0x04, 0x17
        /*025a*/ 	.short	(.L_87 - .L_86)
.L_86:
        /*025c*/ 	.word	0x00000000
        /*0260*/ 	.short	0x0004
        /*0262*/ 	.short	0x0020
        /*0264*/ 	.byte	0x00, 0xf4, 0x21, 0x00


	//----- nvinfo : EIATTR_KPARAM_INFO
	.align		4
.L_87:
        /*0268*/ 	.byte	0x04, 0x17
        /*026a*/ 	.short	(.L_89 - .L_88)
.L_88:
        /*026c*/ 	.word	0x00000000
        /*0270*/ 	.short	0x0003
        /*0272*/ 	.short	0x0018
        /*0274*/ 	.byte	0x00, 0xf4, 0x21, 0x00


	//----- nvinfo : EIATTR_KPARAM_INFO
	.align		4
.L_89:
        /*0278*/ 	.byte	0x04, 0x17
        /*027a*/ 	.short	(.L_91 - .L_90)
.L_90:
        /*027c*/ 	.word	0x00000000
        /*0280*/ 	.short	0x0002
        /*0282*/ 	.short	0x0010
        /*0284*/ 	.byte	0x00, 0xf4, 0x21, 0x00


	//----- nvinfo : EIATTR_KPARAM_INFO
	.align		4
.L_91:
        /*0288*/ 	.byte	0x04, 0x17
        /*028a*/ 	.short	(.L_93 - .L_92)
.L_92:
        /*028c*/ 	.word	0x00000000
        /*0290*/ 	.short	0x0001
        /*0292*/ 	.short	0x0008
        /*0294*/ 	.byte	0x00, 0xf4, 0x21, 0x00


	//----- nvinfo : EIATTR_KPARAM_INFO
	.align		4
.L_93:
        /*0298*/ 	.byte	0x04, 0x17
        /*029a*/ 	.short	(.L_95 - .L_94)
.L_94:
        /*029c*/ 	.word	0x00000000
        /*02a0*/ 	.short	0x0000
        /*02a2*/ 	.short	0x0000
        /*02a4*/ 	.byte	0x00, 0xf4, 0x21, 0x00


	//----- nvinfo : EIATTR_SPARSE_MMA_MASK
	.align		4
.L_95:
        /*02a8*/ 	.byte	0x03, 0x50
        /*02aa*/ 	.short	0x0000


	//----- nvinfo : EIATTR_MAXREG_COUNT
	.align		4
        /*02ac*/ 	.byte	0x03, 0x1b
        /*02ae*/ 	.short	0x00ff


	//----- nvinfo : EIATTR_EXIT_INSTR_OFFSETS
	.align		4
        /*02b0*/ 	.byte	0x04, 0x1c
        /*02b2*/ 	.short	(.L_97 - .L_96)


	//   ....[0]....
.L_96:
        /*02b4*/ 	.word	0x00002710


	//----- nvinfo : EIATTR_REQNTID
	.align		4
.L_97:
        /*02b8*/ 	.byte	0x04, 0x10
        /*02ba*/ 	.short	(.L_99 - .L_98)
.L_98:
        /*02bc*/ 	.word	0x00000080
        /*02c0*/ 	.word	0x00000001
        /*02c4*/ 	.word	0x00000001


	//----- nvinfo : EIATTR_CBANK_PARAM_SIZE
	.align		4
.L_99:
        /*02c8*/ 	.byte	0x03, 0x19
        /*02ca*/ 	.short	0x014c


	//----- nvinfo : EIATTR_PARAM_CBANK
	.align		4
        /*02cc*/ 	.byte	0x04, 0x0a
        /*02ce*/ 	.short	(.L_101 - .L_100)
	.align		4
.L_100:
        /*02d0*/ 	.word	index@(.nv.constant0.triton_poi_fused_cat_45)
        /*02d4*/ 	.short	0x0210
        /*02d6*/ 	.short	0x014c


	//----- nvinfo : EIATTR_SW_WAR
	.align		4
.L_101:
        /*02d8*/ 	.byte	0x04, 0x36
        /*02da*/ 	.short	(.L_103 - .L_102)
.L_102:
        /*02dc*/ 	.word	0x00000008
.L_103:


//--------------------- .nv.callgraph             --------------------------
	.section	.nv.callgraph,"",@"SHT_CUDA_CALLGRAPH"
	.align	4
	.sectionentsize	8
	.align		4
        /*0000*/ 	.word	0x00000000
	.align		4
        /*0004*/ 	.word	0xffffffff
	.align		4
        /*0008*/ 	.word	0x00000000
	.align		4
        /*000c*/ 	.word	0xfffffffe
	.align		4
        /*0010*/ 	.word	0x00000000
	.align		4
        /*0014*/ 	.word	0xfffffffd
	.align		4
        /*0018*/ 	.word	0x00000000
	.align		4
        /*001c*/ 	.word	0xfffffffc


//--------------------- .nv.constant4             --------------------------
	.section	.nv.constant4,"a",@progbits
	.align	8
	.align		8
.nv.constant4:
        /*0000*/ 	.dword	_$_str
	.align		8
        /*0008*/ 	.dword	_$_str_$_2


//--------------------- .text.triton_poi_fused_cat_45 --------------------------
	.section	.text.triton_poi_fused_cat_45,"ax",@progbits
	.align	128
        .global         triton_poi_fused_cat_45
        .type           triton_poi_fused_cat_45,@function
        .size           triton_poi_fused_cat_45,(.L_x_1 - triton_poi_fused_cat_45)
        .other          triton_poi_fused_cat_45,@"STO_CUDA_ENTRY STV_DEFAULT"
triton_poi_fused_cat_45:
.text.triton_poi_fused_cat_45:
[----:B------:R-:W-:Y:S01]  /*0000*/  LDC R1, c[0x0][0x28] ;  /* 0x00000a00ff017b82 */ /* 0x000fe20000000800 */
[----:B------:R-:W1:Y:S07]  /*0010*/  S2R R0, SR_TID.X ;  /* 0x0000000000007919 */ /* 0x000e6e0000002100 */
[----:B------:R-:W2:Y:S01]  /*0020*/  LDC.64 R2, c[0x0][0x2c0] ;  /* 0x0000b000ff027b82 */ /* 0x000ea20000000a00 */
[----:B------:R-:W-:Y:S01]  /*0030*/  CS2R R48, SRZ ;  /* 0x0000000000307805 */ /* 0x000fe2000001ff00 */
[----:B------:R-:W-:Y:S01]  /*0040*/  ULDC.64 UR4, c[0x0][0x208] ;  /* 0x0000820000047ab9 */ /* 0x000fe20000000a00 */
[----:B------:R-:W3:Y:S05]  /*0050*/  S2R R15, SR_CTAID.X ;  /* 0x00000000000f7919 */ /* 0x000eea0000002500 */
[----:B------:R-:W4:Y:S08]  /*0060*/  LDC.64 R8, c[0x0][0x2e8] ;  /* 0x0000ba00ff087b82 */ /* 0x000f300000000a00 */
[----:B------:R-:W5:Y:S01]  /*0070*/  LDC.64 R10, c[0x0][0x310] ;  /* 0x0000c400ff0a7b82 */ /* 0x000f620000000a00 */
[----:B------:R-:W-:-:S02]  /*0080*/  CS2R R6, SRZ ;  /* 0x0000000000067805 */ /* 0x000fc4000001ff00 */
[----:B------:R-:W-:-:S05]  /*0090*/  CS2R R32, SRZ ;  /* 0x0000000000207805 */ /* 0x000fca000001ff00 */
[----:B------:R-:W4:Y:S01]  /*00a0*/  LDC.64 R12, c[0x0][0x338] ;  /* 0x0000ce00ff0c7b82 */ /* 0x000f220000000a00 */
[----:B------:R-:W-:Y:S01]  /*00b0*/  CS2R R38, SRZ ;  /* 0x0000000000267805 */ /* 0x000fe2000001ff00 */
[----:B------:R-:W-:Y:S01]  /*00c0*/  ULDC.64 UR6, c[0x0][0x2b0] ;  /* 0x0000ac0000067ab9 */ /* 0x000fe20000000a00 */
[----:B------:R-:W-:Y:S01]  /*00d0*/  ULDC.64 UR8, c[0x0][0x300] ;  /* 0x0000c00000087ab9 */ /* 0x000fe20000000a00 */
[----:B------:R-:W-:Y:S01]  /*00e0*/  ULDC.64 UR10, c[0x0][0x328] ;  /* 0x0000ca00000a7ab9 */ /* 0x000fe20000000a00 */
[----:B-1----:R-:W-:-:S03]  /*00f0*/  IMAD.SHL.U32 R0, R0, 0x2, RZ ;  /* 0x0000000200007824 */ /* 0x002fc600078e00ff */
[----:B------:R-:W1:Y:S02]  /*0100*/  LDC.64 R44, c[0x0][0x2b8] ;  /* 0x0000ae00ff2c7b82 */ /* 0x000e640000000a00 */
[----:B------:R-:W-:Y:S02]  /*0110*/  LOP3.LUT R0, R0, 0xfe, RZ, 0xc0, !PT ;  /* 0x000000fe00007812 */ /* 0x000fe400078ec0ff */
[----:B------:R-:W-:-:S04]  /*0120*/  CS2R R34, SRZ ;  /* 0x0000000000227805 */ /* 0x000fc8000001ff00 */
[----:B------:R-:W1:Y:S01]  /*0130*/  LDC.64 R26, c[0x0][0x2c8] ;  /* 0x0000b200ff1a7b82 */ /* 0x000e620000000a00 */
[----:B---3--:R-:W-:-:S05]  /*0140*/  IMAD R5, R15, 0x100, R0 ;  /* 0x000001000f057824 */ /* 0x008fca00078e0200 */
[----:B------:R-:W-:Y:S02]  /*0150*/  SHF.R.S32.HI R0, RZ, 0x1f, R5 ;  /* 0x0000001fff007819 */ /* 0x000fe40000011405 */
[----:B------:R-:W3:Y:S02]  /*0160*/  LDC.64 R58, c[0x0][0x308] ;  /* 0x0000c200ff3a7b82 */ /* 0x000ee40000000a00 */
[----:B------:R-:W-:-:S04]  /*0170*/  LEA.HI R0, R0, R5, RZ, 0x8 ;  /* 0x0000000500007211 */ /* 0x000fc800078f40ff */
[----:B------:R-:W-:Y:S02]  /*0180*/  LOP3.LUT R4, R0, 0xffffff00, RZ, 0xc0, !PT ;  /* 0xffffff0000047812 */ /* 0x000fe400078ec0ff */
[----:B------:R-:W1:Y:S03]  /*0190*/  LDC.64 R30, c[0x0][0x348] ;  /* 0x0000d200ff1e7b82 */ /* 0x000e660000000a00 */
[----:B------:R-:W-:-:S04]  /*01a0*/  IMAD.IADD R53, R5, 0x1, -R4 ;  /* 0x0000000105357824 */ /* 0x000fc800078e0a04 */
[C---:B--2---:R-:W-:Y:S01]  /*01b0*/  IMAD.WIDE R2, R53.reuse, 0x4, R2 ;  /* 0x0000000435027825 */ /* 0x044fe200078e0202 */
[----:B------:R-:W-:Y:S01]  /*01c0*/  LOP3.LUT R40, R53, 0xffffffe0, RZ, 0xc0, !PT ;  /* 0xffffffe035287812 */ /* 0x000fe200078ec0ff */
[----:B------:R-:W2:Y:S03]  /*01d0*/  LDC.64 R46, c[0x0][0x340] ;  /* 0x0000d000ff2e7b82 */ /* 0x000ea60000000a00 */
[C---:B------:R-:W-:Y:S02]  /*01e0*/  ISETP.NE.AND P5, PT, R40.reuse, 0x80, PT ;  /* 0x000000802800780c */ /* 0x040fe40003fa5270 */
[----:B------:R-:W-:Y:S02]  /*01f0*/  ISETP.NE.AND P4, PT, R40, 0xa0, PT ;  /* 0x000000a02800780c */ /* 0x000fe40003f85270 */
[----:B------:R-:W-:Y:S02]  /*0200*/  CS2R R42, SRZ ;  /* 0x00000000002a7805 */ /* 0x000fe4000001ff00 */
[----:B------:R-:W-:-:S02]  /*0210*/  CS2R R36, SRZ ;  /* 0x0000000000247805 */ /* 0x000fc4000001ff00 */
[----:B------:R-:W-:Y:S02]  /*0220*/  CS2R R20, SRZ ;  /* 0x0000000000147805 */ /* 0x000fe4000001ff00 */
[----:B------:R-:W-:Y:S01]  /*0230*/  CS2R R22, SRZ ;  /* 0x0000000000167805 */ /* 0x000fe2000001ff00 */
[----:B------:R-:W1:Y:S02]  /*0240*/  LDC.64 R50, c[0x0][0x2f0] ;  /* 0x0000bc00ff327b82 */ /* 0x000e640000000a00 */
[----:B------:R5:W2:Y:S01]  /*0250*/  @!P5 LDG.E.EL.64 R48, desc[UR4][R2.64+-0x200] ;  /* 0xfffe00040230d981 */ /* 0x000aa2000c2e1b00 */
[----:B------:R-:W-:Y:S01]  /*0260*/  SHF.R.S32.HI R4, RZ, 0x17, R15 ;  /* 0x00000017ff047819 */ /* 0x000fe2000001140f */
[----:B----4-:R-:W-:Y:S01]  /*0270*/  IMAD.WIDE R8, R53, 0x4, R8 ;  /* 0x0000000435087825 */ /* 0x010fe200078e0208 */
[----:B------:R-:W-:-:S03]  /*0280*/  ISETP.NE.AND P3, PT, R40, 0xc0, PT ;  /* 0x000000c02800780c */ /* 0x000fc60003f65270 */
[----:B------:R-:W4:Y:S01]  /*0290*/  LDC.64 R54, c[0x0][0x2f8] ;  /* 0x0000be00ff367b82 */ /* 0x000f220000000a00 */
[----:B------:R-:W-:Y:S01]  /*02a0*/  SGXT R4, R4, 0x1 ;  /* 0x000000010404781a */ /* 0x000fe20000000200 */
[----:B------:R3:W2:Y:S03]  /*02b0*/  @!P4 LDG.E.EL.64 R6, desc[UR4][R8.64+-0x280] ;  /* 0xfffd80040806c981 */ /* 0x0006a6000c2e1b00 */
[----:B------:R-:W-:Y:S01]  /*02c0*/  LEA.HI R14, R4, R5, RZ, 0xa ;  /* 0x00000005040e7211 */ /* 0x000fe200078f50ff */
[----:B-----5:R-:W-:-:S03]  /*02d0*/  IMAD.WIDE R2, R53, 0x4, R10 ;  /* 0x0000000435027825 */ /* 0x020fc600078e020a */
[----:B------:R-:W-:Y:S02]  /*02e0*/  SHF.R.S32.HI R14, RZ, 0xa, R14 ;  /* 0x0000000aff0e7819 */ /* 0x000fe4000001140e */
[----:B------:R-:W-:Y:S01]  /*02f0*/  LEA.HI R4, R4, R5, RZ, 0xc ;  /* 0x0000000504047211 */ /* 0x000fe200078f60ff */
[----:B------:R5:W2:Y:S01]  /*0300*/  @!P3 LDG.E.EL.64 R32, desc[UR4][R2.64+-0x300] ;  /* 0xfffd00040220b981 */ /* 0x000aa2000c2e1b00 */
[----:B------:R-:W-:Y:S01]  /*0310*/  LEA.HI R11, R14, R14, RZ, 0x2 ;  /* 0x0000000e0e0b7211 */ /* 0x000fe200078f10ff */
[----:B0--3--:R-:W-:Y:S01]  /*0320*/  IMAD.WIDE R8, R53, 0x4, R12 ;  /* 0x0000000435087825 */ /* 0x009fe200078e020c */
[----:B------:R-:W-:Y:S02]  /*0330*/  SHF.R.S32.HI R10, RZ, 0xc, R4 ;  /* 0x0000000cff0a7819 */ /* 0x000fe40000011404 */
[----:B------:R-:W-:Y:S02]  /*0340*/  LOP3.LUT R15, R11, 0x7fffffc, RZ, 0xc0, !PT ;  /* 0x07fffffc0b0f7812 */ /* 0x000fe400078ec0ff */
[--C-:B------:R-:W-:Y:S01]  /*0350*/  SHF.R.S32.HI R4, RZ, 0x8, R0.reuse ;  /* 0x00000008ff047819 */ /* 0x100fe20000011400 */
[----:B------:R-:W-:Y:S01]  /*0360*/  IMAD R12, R10, 0x320, RZ ;  /* 0x000003200a0c7824 */ /* 0x000fe200078e02ff */
[----:B------:R-:W-:Y:S01]  /*0370*/  SHF.R.S32.HI R11, RZ, 0x1f, R0 ;  /* 0x0000001fff0b7819 */ /* 0x000fe20000011400 */
[----:B------:R-:W-:Y:S01]  /*0380*/  IMAD.IADD R15, R14, 0x1, -R15 ;  /* 0x000000010e0f7824 */ /* 0x000fe200078e0a0f */
[----:B------:R-:W-:-:S02]  /*0390*/  ISETP.GT.AND P2, PT, R53, 0xdf, PT ;  /* 0x000000df3500780c */ /* 0x000fc40003f44270 */
[-C--:B------:R-:W-:Y:S01]  /*03a0*/  LEA.HI R0, R11, R4.reuse, RZ, 0x4 ;  /* 0x000000040b007211 */ /* 0x080fe200078f20ff */
[----:B-----5:R-:W-:Y:S01]  /*03b0*/  IMAD R2, R15, 0xa0, RZ ;  /* 0x000000a00f027824 */ /* 0x020fe200078e02ff */
[----:B------:R-:W-:Y:S02]  /*03c0*/  LEA.HI R11, R11, R4, RZ, 0x2 ;  /* 0x000000040b0b7211 */ /* 0x000fe400078f10ff */
[----:B------:R-:W-:Y:S02]  /*03d0*/  LOP3.LUT R3, R0, 0x7fffff0, RZ, 0xc0, !PT ;  /* 0x07fffff000037812 */ /* 0x000fe400078ec0ff */
[----:B------:R-:W-:-:S03]  /*03e0*/  LOP3.LUT R11, R11, 0x7fffffc, RZ, 0xc0, !PT ;  /* 0x07fffffc0b0b7812 */ /* 0x000fc600078ec0ff */
[----:B------:R-:W-:Y:S01]  /*03f0*/  IMAD.IADD R3, R4, 0x1, -R3 ;  /* 0x0000000104037824 */ /* 0x000fe200078e0a03 */
[--C-:B------:R-:W-:Y:S01]  /*0400*/  IADD3 R17, P0, P1, R2, R53, R12.reuse ;  /* 0x0000003502117210 */ /* 0x100fe2000791e00c */
[----:B------:R-:W-:Y:S01]  /*0410*/  IMAD R10, R10, 0x280, RZ ;  /* 0x000002800a0a7824 */ /* 0x000fe200078e02ff */
[----:B------:R0:W3:Y:S01]  /*0420*/  @P2 LDG.E.EL.64 R38, desc[UR4][R8.64+-0x380] ;  /* 0xfffc800408262981 */ /* 0x0000e2000c2e1b00 */
[----:B------:R-:W-:Y:S01]  /*0430*/  SHF.R.S32.HI R15, RZ, 0x1f, R12 ;  /* 0x0000001fff0f7819 */ /* 0x000fe2000001140c */
[----:B------:R-:W-:Y:S01]  /*0440*/  IMAD.SHL.U32 R0, R3, 0x20, RZ ;  /* 0x0000002003007824 */ /* 0x000fe200078e00ff */
[----:B------:R-:W-:Y:S01]  /*0450*/  SHF.R.S32.HI R13, RZ, 0x1f, R53 ;  /* 0x0000001fff0d7819 */ /* 0x000fe20000011435 */
[----:B------:R-:W-:Y:S01]  /*0460*/  IMAD.IADD R11, R4, 0x1, -R11 ;  /* 0x00000001040b7824 */ /* 0x000fe200078e0a0b */
[----:B------:R-:W-:Y:S01]  /*0470*/  SHF.R.S32.HI R2, RZ, 0x1f, R2 ;  /* 0x0000001fff027819 */ /* 0x000fe20000011402 */
[----:B------:R-:W-:Y:S01]  /*0480*/  IMAD R14, R14, 0xa0, RZ ;  /* 0x000000a00e0e7824 */ /* 0x000fe200078e02ff */
[----:B------:R-:W-:Y:S01]  /*0490*/  SHF.R.S32.HI R3, RZ, 0x1f, R10 ;  /* 0x0000001fff037819 */ /* 0x000fe2000001140a */
[----:B------:R-:W-:Y:S01]  /*04a0*/  IMAD.SHL.U32 R12, R4, 0x20, RZ ;  /* 0x00000020040c7824 */ /* 0x000fe200078e00ff */
[----:B------:R-:W-:-:S02]  /*04b0*/  IADD3.X R15, R2, R13, R15, P0, P1 ;  /* 0x0000000d020f7210 */ /* 0x000fc400007e240f */
[----:B------:R-:W-:Y:S02]  /*04c0*/  IADD3 R10, P0, P1, R0, R53, R10 ;  /* 0x00000035000a7210 */ /* 0x000fe4000791e00a */
[----:B------:R-:W-:Y:S01]  /*04d0*/  SHF.R.S32.HI R2, RZ, 0x1f, R0 ;  /* 0x0000001fff027819 */ /* 0x000fe20000011400 */
[----:B------:R-:W-:-:S03]  /*04e0*/  IMAD.SHL.U32 R0, R11, 0x20, RZ ;  /* 0x000000200b007824 */ /* 0x000fc600078e00ff */
[----:B0-----:R-:W-:Y:S02]  /*04f0*/  IADD3.X R9, R2, R13, R3, P0, P1 ;  /* 0x0000000d02097210 */ /* 0x001fe400007e2403 */
[--C-:B------:R-:W-:Y:S02]  /*0500*/  SHF.R.S32.HI R3, RZ, 0x1f, R14.reuse ;  /* 0x0000001fff037819 */ /* 0x100fe4000001140e */
[----:B------:R-:W-:Y:S02]  /*0510*/  IADD3 R14, P0, P1, R0, R53, R14 ;  /* 0x00000035000e7210 */ /* 0x000fe4000791e00e */
[----:B------:R-:W-:-:S04]  /*0520*/  SHF.R.S32.HI R2, RZ, 0x1f, R0 ;  /* 0x0000001fff027819 */ /* 0x000fc80000011400 */
[-C--:B------:R-:W-:Y:S02]  /*0530*/  IADD3.X R11, R2, R13.reuse, R3, P0, P1 ;  /* 0x0000000d020b7210 */ /* 0x080fe400007e2403 */
[C---:B------:R-:W-:Y:S02]  /*0540*/  LEA R8, P1, R10.reuse, UR6, 0x2 ;  /* 0x000000060a087c11 */ /* 0x040fe4000f8210ff */
[----:B------:R-:W-:Y:S02]  /*0550*/  IADD3 R18, P0, R53, R12, RZ ;  /* 0x0000000c35127210 */ /* 0x000fe40007f1e0ff */
[----:B------:R-:W-:Y:S01]  /*0560*/  LEA.HI.X R9, R10, UR7, R9, 0x2, P1 ;  /* 0x000000070a097c11 */ /* 0x000fe200088f1409 */
[----:B------:R-:W-:Y:S01]  /*0570*/  ULDC.64 UR6, c[0x0][0x2d8] ;  /* 0x0000b60000067ab9 */ /* 0x000fe20000000a00 */
[----:B------:R-:W-:Y:S02]  /*0580*/  IADD3 R3, P6, R0, R17, RZ ;  /* 0x0000001100037210 */ /* 0x000fe40007fde0ff */
[----:B------:R-:W-:Y:S01]  /*0590*/  LEA.HI.X.SX32 R13, R12, R13, 0x1, P0 ;  /* 0x0000000d0c0d7211 */ /* 0x000fe200000f0eff */
[----:B------:R-:W0:Y:S01]  /*05a0*/  LDC.64 R16, c[0x0][0x2d0] ;  /* 0x0000b400ff107b82 */ /* 0x000e220000000a00 */
[----:B------:R-:W-:Y:S01]  /*05b0*/  LEA R56, P0, R14, UR6, 0x2 ;  /* 0x000000060e387c11 */ /* 0x000fe2000f8010ff */
[----:B------:R-:W-:Y:S01]  /*05c0*/  IMAD.X R2, R2, 0x1, R15, P6 ;  /* 0x0000000102027824 */ /* 0x000fe200030e060f */
[C---:B------:R-:W-:Y:S01]  /*05d0*/  SHF.L.U64.HI R0, R18.reuse, 0x2, R13 ;  /* 0x0000000212007819 */ /* 0x040fe2000001020d */
[----:B------:R-:W-:Y:S01]  /*05e0*/  IMAD.SHL.U32 R18, R18, 0x4, RZ ;  /* 0x0000000412127824 */ /* 0x000fe200078e00ff */
[----:B------:R-:W-:Y:S01]  /*05f0*/  LEA.HI.X R57, R14, UR7, R11, 0x2, P0 ;  /* 0x000000070e397c11 */ /* 0x000fe200080f140b */
[----:B-1----:R-:W-:Y:S01]  /*0600*/  IMAD.WIDE R26, R53, 0x4, R26 ;  /* 0x00000004351a7825 */ /* 0x002fe200078e021a */
[----:B------:R-:W-:Y:S01]  /*0610*/  LEA R24, P1, R3, UR8, 0x2 ;  /* 0x0000000803187c11 */ /* 0x000fe2000f8210ff */
[----:B------:R-:W1:Y:S01]  /*0620*/  LDC.64 R14, c[0x0][0x2e0] ;  /* 0x0000b800ff0e7b82 */ /* 0x000e620000000a00 */
[----:B------:R-:W-:Y:S01]  /*0630*/  IADD3 R28, P6, R18, UR10, RZ ;  /* 0x0000000a121c7c10 */ /* 0x000fe2000ffde0ff */
[----:B------:R-:W-:Y:S01]  /*0640*/  IMAD.WIDE R58, R53, 0x4, R58 ;  /* 0x00000004353a7825 */ /* 0x000fe200078e023a */
[----:B------:R-:W-:-:S02]  /*0650*/  LEA.HI.X R25, R3, UR9, R2, 0x2, P1 ;  /* 0x0000000903197c11 */ /* 0x000fc400088f1402 */
[----:B------:R-:W-:Y:S02]  /*0660*/  CS2R R2, SRZ ;  /* 0x0000000000027805 */ /* 0x000fe4000001ff00 */
[----:B------:R-:W-:Y:S01]  /*0670*/  IADD3.X R29, R0, UR11, RZ, P6, !PT ;  /* 0x0000000b001d7c10 */ /* 0x000fe2000b7fe4ff */
[----:B------:R-:W5:Y:S01]  /*0680*/  @!P5 LDG.E.EL.64 R20, desc[UR4][R26.64+-0x200] ;  /* 0xfffe00041a14d981 */ /* 0x000f62000c2e1b00 */
[C---:B------:R-:W-:Y:S01]  /*0690*/  IMAD.WIDE R30, R53.reuse, 0x4, R30 ;  /* 0x00000004351e7825 */ /* 0x040fe200078e021e */
[----:B------:R-:W4:Y:S01]  /*06a0*/  LDC.64 R10, c[0x0][0x330] ;  /* 0x0000cc00ff0a7b82 */ /* 0x000f220000000a00 */
[----:B------:R-:W-:Y:S01]  /*06b0*/  ULDC.64 UR6, c[0x0][0x238] ;  /* 0x00008e0000067ab9 */ /* 0x000fe20000000a00 */
[----:B------:R0:W5:Y:S01]  /*06c0*/  @P2 LDG.E.EL.64 R34, desc[UR4][R28.64+-0x380] ;  /* 0xfffc80041c222981 */ /* 0x000162000c2e1b00 */
[C---:B------:R-:W-:Y:S01]  /*06d0*/  IMAD.WIDE R50, R53.reuse, 0x4, R50 ;  /* 0x0000000435327825 */ /* 0x040fe200078e0232 */
[----:B------:R-:W-:Y:S01]  /*06e0*/  ULDC.64 UR8, c[0x0][0x260] ;  /* 0x0000980000087ab9 */ /* 0x000fe20000000a00 */
[----:B------:R-:W-:Y:S01]  /*06f0*/  ULDC.64 UR10, c[0x0][0x288] ;  /* 0x0000a200000a7ab9 */ /* 0x000fe20000000a00 */
[----:B------:R0:W5:Y:S02]  /*0700*/  @!P5 LDG.E.EL.64 R2, desc[UR4][R8.64+-0x200] ;  /* 0xfffe00040802d981 */ /* 0x000164000c2e1b00 */
[----:B0-----:R-:W-:-:S02]  /*0710*/  IMAD.WIDE R60, R53, 0x4, R16 ;  /* 0x00000004353c7825 */ /* 0x001fc400078e0210 */
[----:B------:R0:W5:Y:S01]  /*0720*/  @!P3 LDG.E.EL.64 R42, desc[UR4][R24.64+-0x300] ;  /* 0xfffd0004182ab981 */ /* 0x000162000c2e1b00 */
[----:B------:R-:W-:Y:S01]  /*0730*/  CS2R R28, SRZ ;  /* 0x00000000001c7805 */ /* 0x000fe2000001ff00 */
[C---:B-1----:R-:W-:Y:S01]  /*0740*/  IMAD.WIDE R14, R53.reuse, 0x4, R14 ;  /* 0x00000004350e7825 */ /* 0x042fe200078e020e */
[----:B------:R-:W-:Y:S01]  /*0750*/  CS2R R8, SRZ ;  /* 0x0000000000087805 */ /* 0x000fe2000001ff00 */
[----:B------:R-:W5:Y:S02]  /*0760*/  @!P5 LDG.E.EL.64 R22, desc[UR4][R60.64+-0x200] ;  /* 0xfffe00043c16d981 */ /* 0x000f64000c2e1b00 */
[----:B0-----:R-:W-:-:S03]  /*0770*/  IMAD.WIDE R24, R53, 0x4, R44 ;  /* 0x0000000435187825 */ /* 0x001fc600078e022c */
[----:B------:R0:W5:Y:S01]  /*0780*/  @!P4 LDG.E.EL.64 R8, desc[UR4][R14.64+-0x280] ;  /* 0xfffd80040e08c981 */ /* 0x000162000c2e1b00 */
[----:B----4-:R-:W-:-:S03]  /*0790*/  IMAD.WIDE R16, R53, 0x4, R10 ;  /* 0x0000000435107825 */ /* 0x010fc600078e020a */
[----:B------:R-:W4:Y:S04]  /*07a0*/  @!P5 LDG.E.EL.64 R36, desc[UR4][R24.64+-0x200] ;  /* 0xfffe00041824d981 */ /* 0x000f28000c2e1b00 */
[----:B------:R1:W4:Y:S01]  /*07b0*/  @P2 LDG.E.EL.64 R28, desc[UR4][R16.64+-0x380] ;  /* 0xfffc8004101c2981 */ /* 0x000322000c2e1b00 */
[----:B0-----:R-:W0:Y:S08]  /*07c0*/  LDC.64 R14, c[0x0][0x318] ;  /* 0x0000c600ff0e7b82 */ /* 0x001e300000000a00 */
[----:B-1----:R-:W1:Y:S01]  /*07d0*/  LDC.64 R16, c[0x0][0x320] ;  /* 0x0000c800ff107b82 */ /* 0x002e620000000a00 */
[----:B------:R-:W-:-:S02]  /*07e0*/  CS2R R44, SRZ ;  /* 0x00000000002c7805 */ /* 0x000fc4000001ff00 */
[----:B------:R-:W-:Y:S02]  /*07f0*/  CS2R R26, SRZ ;  /* 0x00000000001a7805 */ /* 0x000fe4000001ff00 */
[----:B------:R-:W-:Y:S02]  /*0800*/  CS2R R10, SRZ ;  /* 0x00000000000a7805 */ /* 0x000fe4000001ff00 */
[----:B------:R-:W-:Y:S01]  /*0810*/  CS2R R24, SRZ ;  /* 0x0000000000187805 */ /* 0x000fe2000001ff00 */
[----:B--2---:R-:W-:Y:S01]  /*0820*/  IMAD.WIDE R60, R53, 0x4, R46 ;  /* 0x00000004353c7825 */ /* 0x004fe200078e022e */
[----:B------:R-:W2:Y:S01]  /*0830*/  @!P3 LDG.E.EL.64 R44, desc[UR4][R58.64+-0x300] ;  /* 0xfffd00043a2cb981 */ /* 0x000ea2000c2e1b00 */
[----:B------:R-:W-:-:S03]  /*0840*/  CS2R R46, SRZ ;  /* 0x00000000002e7805 */ /* 0x000fc6000001ff00 */
[----:B------:R0:W2:Y:S04]  /*0850*/  @P2 LDG.E.EL.64 R26, desc[UR4][R30.64+-0x380] ;  /* 0xfffc80041e1a2981 */ /* 0x0000a8000c2e1b00 */
[----:B------:R0:W2:Y:S04]  /*0860*/  @!P4 LDG.E.EL.64 R10, desc[UR4][R56.64+-0x280] ;  /* 0xfffd8004380ac981 */ /* 0x0000a8000c2e1b00 */
[----:B------:R-:W2:Y:S01]  /*0870*/  @P2 LDG.E.EL.64 R24, desc[UR4][R60.64+-0x380] ;  /* 0xfffc80043c182981 */ /* 0x000ea2000c2e1b00 */
[----:B0-----:R-:W-:Y:S01]  /*0880*/  CS2R R30, SRZ ;  /* 0x00000000001e7805 */ /* 0x001fe2000001ff00 */
[----:B-1----:R-:W-:-:S04]  /*0890*/  IMAD.WIDE R58, R53, 0x4, R16 ;  /* 0x00000004353a7825 */ /* 0x002fc800078e0210 */
[C---:B------:R-:W-:Y:S01]  /*08a0*/  IMAD.WIDE R56, R53.reuse, 0x4, R14 ;  /* 0x0000000435387825 */ /* 0x040fe200078e020e */
[----:B------:R0:W2:Y:S04]  /*08b0*/  @!P3 LDG.E.EL.64 R30, desc[UR4][R58.64+-0x300] ;  /* 0xfffd00043a1eb981 */ /* 0x0000a8000c2e1b00 */
[----:B------:R-:W2:Y:S01]  /*08c0*/  @!P3 LDG.E.EL.64 R46, desc[UR4][R56.64+-0x300] ;  /* 0xfffd0004382eb981 */ /* 0x000ea2000c2e1b00 */
[----:B------:R-:W-:Y:S02]  /*08d0*/  CS2R R14, SRZ ;  /* 0x00000000000e7805 */ /* 0x000fe4000001ff00 */
[----:B------:R-:W-:Y:S01]  /*08e0*/  CS2R R16, SRZ ;  /* 0x0000000000107805 */ /* 0x000fe2000001ff00 */
[----:B------:R-:W-:Y:S01]  /*08f0*/  IMAD.WIDE R54, R53, 0x4, R54 ;  /* 0x0000000435367825 */ /* 0x000fe200078e0236 */
[----:B0-----:R-:W0:Y:S02]  /*0900*/  LDC.64 R58, c[0x0][0x218] ;  /* 0x00008600ff3a7b82 */ /* 0x001e240000000a00 */
[----:B------:R1:W2:Y:S04]  /*0910*/  @!P4 LDG.E.EL.64 R14, desc[UR4][R50.64+-0x280] ;  /* 0xfffd8004320ec981 */ /* 0x0002a8000c2e1b00 */
[----:B------:R0:W2:Y:S01]  /*0920*/  @!P4 LDG.E.EL.64 R16, desc[UR4][R54.64+-0x280] ;  /* 0xfffd80043610c981 */ /* 0x0000a2000c2e1b00 */
[----:B------:R-:W-:-:S05]  /*0930*/  SEL R48, R48, RZ, !P5 ;  /* 0x000000ff30307207 */ /* 0x000fca0006800000 */
[----:B------:R-:W-:Y:S01]  /*0940*/  FADD R13, R48, 9.9999997473787516356e-06 ;  /* 0x3727c5ac300d7421 */ /* 0x000fe20000000000 */
[----:B------:R-:W-:-:S05]  /*0950*/  SEL R49, R49, RZ, !P5 ;  /* 0x000000ff31317207 */ /* 0x000fca0006800000 */
[----:B------:R-:W0:Y:S01]  /*0960*/  MUFU.SQRT R13, R13 ;  /* 0x0000000d000d7308 */ /* 0x000e220000002000 */
[----:B------:R-:W-:Y:S01]  /*0970*/  FADD R19, R49, 9.9999997473787516356e-06 ;  /* 0x3727c5ac31137421 */ /* 0x000fe20000000000 */
[----:B------:R-:W-:-:S06]  /*0980*/  SEL R6, R6, RZ, !P4 ;  /* 0x000000ff06067207 */ /* 0x000fcc0006000000 */
[----:B------:R-:W1:Y:S01]  /*0990*/  MUFU.SQRT R19, R19 ;  /* 0x0000001300137308 */ /* 0x000e620000002000 */
[----:B------:R-:W-:Y:S01]  /*09a0*/  FADD R48, R6, 9.9999997473787516356e-06 ;  /* 0x3727c5ac06307421 */ /* 0x000fe20000000000 */
[----:B------:R-:W-:Y:S02]  /*09b0*/  SEL R32, R32, RZ, !P3 ;  /* 0x000000ff20207207 */ /* 0x000fe40005800000 */
[----:B0-----:R-:W-:-:S04]  /*09c0*/  FSETP.GT.AND P1, PT, R13, 8.50705917302346158658e+37, PT ;  /* 0x7e8000000d00780b */ /* 0x001fc80003f24000 */
[----:B------:R-:W0:Y:S01]  /*09d0*/  MUFU.SQRT R48, R48 ;  /* 0x0000003000307308 */ /* 0x000e220000002000 */
[----:B------:R-:W-:Y:S01]  /*09e0*/  FSETP.GEU.AND P0, PT, R13, 1.175494350822287508e-38, PT ;  /* 0x008000000d00780b */ /* 0x000fe20003f0e000 */
[----:B------:R-:W-:Y:S02]  /*09f0*/  IMAD.MOV.U32 R6, RZ, RZ, 0x3e800000 ;  /* 0x3e800000ff067424 */ /* 0x000fe400078e00ff */
[----:B------:R-:W-:Y:S01]  /*0a00*/  FADD R32, R32, 9.9999997473787516356e-06 ;  /* 0x3727c5ac20207421 */ /* 0x000fe20000000000 */
[----:B-1----:R-:W-:-:S03]  /*0a10*/  FSETP.GT.AND P6, PT, R19, 8.50705917302346158658e+37, PT ;  /* 0x7e8000001300780b */ /* 0x002fc60003fc4000 */
[----:B------:R-:W1:Y:S01]  /*0a20*/  MUFU.SQRT R49, R32 ;  /* 0x0000002000317308 */ /* 0x000e620000002000 */
[----:B------:R-:W-:Y:S01]  /*0a30*/  FSEL R41, R6, 1, P1 ;  /* 0x3f80000006297808 */ /* 0x000fe20000800000 */
[----:B------:R-:W-:Y:S01]  /*0a40*/  @P1 FMUL R13, R13, 0.25 ;  /* 0x3e8000000d0d1820 */ /* 0x000fe20000400000 */
[----:B------:R-:W-:-:S03]  /*0a50*/  FSETP.GEU.AND P1, PT, R19, 1.175494350822287508e-38, PT ;  /* 0x008000001300780b */ /* 0x000fc60003f2e000 */
[----:B------:R-:W-:Y:S01]  /*0a60*/  @!P0 FMUL R41, R41, 16777216 ;  /* 0x4b80000029298820 */ /* 0x000fe20000400000 */
[----:B------:R-:W-:Y:S01]  /*0a70*/  SEL R33, R33, RZ, !P3 ;  /* 0x000000ff21217207 */ /* 0x000fe20005800000 */
[----:B------:R-:W-:Y:S01]  /*0a80*/  @!P0 FMUL R13, R13, 16777216 ;  /* 0x4b8000000d0d8820 */ /* 0x000fe20000400000 */
[----:B0-----:R-:W-:Y:S02]  /*0a90*/  FSETP.GT.AND P0, PT, R48, 8.50705917302346158658e+37, PT ;  /* 0x7e8000003000780b */ /* 0x001fe40003f04000 */
[----:B------:R-:W-:Y:S01]  /*0aa0*/  FSEL R50, R6, 1, P6 ;  /* 0x3f80000006327808 */ /* 0x000fe20003000000 */
[----:B------:R-:W-:Y:S01]  /*0ab0*/  FADD R33, R33, 9.9999997473787516356e-06 ;  /* 0x3727c5ac21217421 */ /* 0x000fe20000000000 */
[----:B------:R-:W-:Y:S01]  /*0ac0*/  @P6 FMUL R19, R19, 0.25 ;  /* 0x3e80000013136820 */ /* 0x000fe20000400000 */
[----:B---3--:R-:W-:Y:S02]  /*0ad0*/  SEL R38, R38, RZ, P2 ;  /* 0x000000ff26267207 */ /* 0x008fe40001000000 */
[----:B------:R0:W3:Y:S01]  /*0ae0*/  MUFU.SQRT R51, R33 ;  /* 0x0000002100337308 */ /* 0x0000e20000002000 */
[----:B------:R-:W-:Y:S01]  /*0af0*/  FSETP.GEU.AND P6, PT, R48, 1.175494350822287508e-38, PT ;  /* 0x008000003000780b */ /* 0x000fe20003fce000 */
[----:B------:R-:W-:Y:S01]  /*0b00*/  @!P1 FMUL R19, R19, 16777216 ;  /* 0x4b80000013139820 */ /* 0x000fe20000400000 */
[----:B------:R-:W-:Y:S01]  /*0b10*/  @!P1 FMUL R50, R50, 16777216 ;  /* 0x4b80000032329820 */ /* 0x000fe20000400000 */
[----:B-1----:R-:W-:Y:S01]  /*0b20*/  FSETP.GT.AND P1, PT, R49, 8.50705917302346158658e+37, PT ;  /* 0x7e8000003100780b */ /* 0x002fe20003f24000 */
[----:B------:R-:W-:Y:S01]  /*0b30*/  FADD R4, R38, 9.9999997473787516356e-06 ;  /* 0x3727c5ac26047421 */ /* 0x000fe20000000000 */
[----:B------:R-:W-:Y:S01]  /*0b40*/  @P0 FMUL R48, R48, 0.25 ;  /* 0x3e80000030300820 */ /* 0x000fe20000400000 */
[----:B------:R-:W-:-:S02]  /*0b50*/  FSEL R38, R6, 1, P0 ;  /* 0x3f80000006267808 */ /* 0x000fc40000000000 */
[----:B------:R-:W-:Y:S02]  /*0b60*/  FSETP.GEU.AND P0, PT, R49, 1.175494350822287508e-38, PT ;  /* 0x008000003100780b */ /* 0x000fe40003f0e000 */
[----:B------:R-:W1:Y:S01]  /*0b70*/  MUFU.SQRT R4, R4 ;  /* 0x0000000400047308 */ /* 0x000e620000002000 */
[----:B------:R-:W-:Y:S02]  /*0b80*/  SEL R39, R39, RZ, P2 ;  /* 0x000000ff27277207 */ /* 0x000fe40001000000 */
[----:B0-----:R-:W-:Y:S01]  /*0b90*/  FSEL R33, R6, 1, P1 ;  /* 0x3f80000006217808 */ /* 0x001fe20000800000 */
[----:B------:R-:W-:Y:S01]  /*0ba0*/  @!P6 FMUL R48, R48, 16777216 ;  /* 0x4b8000003030e820 */ /* 0x000fe20000400000 */
[----:B------:R-:W-:Y:S01]  /*0bb0*/  @!P6 FMUL R38, R38, 16777216 ;  /* 0x4b8000002626e820 */ /* 0x000fe20000400000 */
[----:B------:R-:W-:Y:S01]  /*0bc0*/  @P1 FMUL R49, R49, 0.25 ;  /* 0x3e80000031311820 */ /* 0x000fe20000400000 */
[----:B------:R-:W-:Y:S01]  /*0bd0*/  FADD R54, R39, 9.9999997473787516356e-06 ;  /* 0x3727c5ac27367421 */ /* 0x000fe20000000000 */
[----:B---3--:R-:W-:-:S03]  /*0be0*/  FSETP.GT.AND P6, PT, R51, 8.50705917302346158658e+37, PT ;  /* 0x7e8000003300780b */ /* 0x008fc60003fc4000 */
[----:B------:R-:W-:Y:S01]  /*0bf0*/  @!P0 FMUL R49, R49, 16777216 ;  /* 0x4b80000031318820 */ /* 0x000fe20000400000 */
[----:B------:R-:W-:Y:S01]  /*0c00*/  @!P0 FMUL R33, R33, 16777216 ;  /* 0x4b80000021218820 */ /* 0x000fe20000400000 */
[----:B------:R-:W0:Y:S01]  /*0c10*/  MUFU.SQRT R56, R54 ;  /* 0x0000003600387308 */ /* 0x000e220000002000 */
[----:B------:R-:W-:Y:S02]  /*0c20*/  FSETP.GEU.AND P0, PT, R51, 1.175494350822287508e-38, PT ;  /* 0x008000003300780b */ /* 0x000fe40003f0e000 */
[----:B-1----:R-:W-:Y:S02]  /*0c30*/  FSETP.GT.AND P1, PT, R4, 8.50705917302346158658e+37, PT ;  /* 0x7e8000000400780b */ /* 0x002fe40003f24000 */
[----:B------:R-:W-:-:S03]  /*0c40*/  FSEL R32, R6, 1, P6 ;  /* 0x3f80000006207808 */ /* 0x000fc60003000000 */
[----:B------:R-:W-:Y:S01]  /*0c50*/  @P6 FMUL R51, R51, 0.25 ;  /* 0x3e80000033336820 */ /* 0x000fe20000400000 */
[----:B------:R-:W-:-:S05]  /*0c60*/  FSETP.GEU.AND P6, PT, R4, 1.175494350822287508e-38, PT ;  /* 0x008000000400780b */ /* 0x000fca0003fce000 */
[----:B------:R-:W-:Y:S01]  /*0c70*/  @!P0 FMUL R51, R51, 16777216 ;  /* 0x4b80000033338820 */ /* 0x000fe20000400000 */
[----:B------:R-:W-:Y:S01]  /*0c80*/  @!P0 FMUL R32, R32, 16777216 ;  /* 0x4b80000020208820 */ /* 0x000fe20000400000 */
[----:B0-----:R-:W-:Y:S01]  /*0c90*/  FSETP.GT.AND P0, PT, R56, 8.50705917302346158658e+37, PT ;  /* 0x7e8000003800780b */ /* 0x001fe20003f04000 */
[----:B------:R-:W-:Y:S01]  /*0ca0*/  @P1 FMUL R4, R4, 0.25 ;  /* 0x3e80000004041820 */ /* 0x000fe20000400000 */
[----:B------:R-:W-:Y:S02]  /*0cb0*/  FSEL R39, R6, 1, P1 ;  /* 0x3f80000006277808 */ /* 0x000fe40000800000 */
[----:B------:R-:W-:Y:S01]  /*0cc0*/  FSETP.GEU.AND P1, PT, R56, 1.175494350822287508e-38, PT ;  /* 0x008000003800780b */ /* 0x000fe20003f2e000 */
[----:B------:R-:W0:Y:S01]  /*0cd0*/  MUFU.RCP R19, R19 ;  /* 0x0000001300137308 */ /* 0x000e220000001000 */
[----:B------:R-:W-:-:S07]  /*0ce0*/  @!P6 FMUL R4, R4, 16777216 ;  /* 0x4b8000000404e820 */ /* 0x000fce0000400000 */
[----:B------:R-:W-:Y:S01]  /*0cf0*/  @P0 FMUL R56, R56, 0.25 ;  /* 0x3e80000038380820 */ /* 0x000fe20000400000 */
[----:B------:R-:W1:Y:S03]  /*0d00*/  MUFU.RCP R52, R13 ;  /* 0x0000000d00347308 */ /* 0x000e660000001000 */
[----:B------:R-:W-:-:S05]  /*0d10*/  @!P1 FMUL R56, R56, 16777216 ;  /* 0x4b80000038389820 */ /* 0x000fca0000400000 */
[----:B------:R-:W3:Y:S01]  /*0d20*/  MUFU.RCP R4, R4 ;  /* 0x0000000400047308 */ /* 0x000ee20000001000 */
[----:B0-----:R-:W-:-:S07]  /*0d30*/  FMUL R50, R19, R50 ;  /* 0x0000003213327220 */ /* 0x001fce0000400000 */
[----:B------:R0:W0:Y:S01]  /*0d40*/  MUFU.RCP R13, R56 ;  /* 0x00000038000d7308 */ /* 0x0000220000001000 */
[----:B-----5:R-:W-:Y:S02]  /*0d50*/  SEL R2, R2, RZ, !P5 ;  /* 0x000000ff02027207 */ /* 0x020fe40006800000 */
[----:B----4-:R-:W-:-:S05]  /*0d60*/  SEL R19, R36, RZ, !P5 ;  /* 0x000000ff24137207 */ /* 0x010fca0006800000 */
[----:B------:R4:W-:Y:S01]  /*0d70*/  MUFU.RCP R55, R48 ;  /* 0x0000003000377308 */ /* 0x0009e20000001000 */
[----:B------:R-:W-:Y:S01]  /*0d80*/  @!P6 FMUL R39, R39, 16777216 ;  /* 0x4b8000002727e820 */ /* 0x000fe20000400000 */
[----:B-1----:R-:W-:Y:S01]  /*0d90*/  FMUL R41, R52, R41 ;  /* 0x0000002934297220 */ /* 0x002fe20000400000 */
[----:B------:R-:W-:Y:S01]  /*0da0*/  SEL R3, R3, RZ, !P5 ;  /* 0x000000ff03037207 */ /* 0x000fe20006800000 */
[----:B0-----:R-:W0:Y:S01]  /*0db0*/  LDC.64 R56, c[0x0][0x228] ;  /* 0x00008a00ff387b82 */ /* 0x001e220000000a00 */
[----:B----4-:R-:W-:-:S03]  /*0dc0*/  FSEL R48, R6, 1, P0 ;  /* 0x3f80000006307808 */ /* 0x010fc60000000000 */
[----:B------:R-:W1:Y:S01]  /*0dd0*/  MUFU.RCP R54, R49 ;  /* 0x0000003100367308 */ /* 0x000e620000001000 */
[----:B------:R-:W-:Y:S01]  /*0de0*/  FADD R2, R2, -R19 ;  /* 0x8000001302027221 */ /* 0x000fe20000000000 */
[----:B------:R-:W-:Y:S01]  /*0df0*/  @!P1 FMUL R48, R48, 16777216 ;  /* 0x4b80000030309820 */ /* 0x000fe20000400000 */
[----:B---3--:R-:W-:Y:S01]  /*0e00*/  FMUL R39, R4, R39 ;  /* 0x0000002704277220 */ /* 0x008fe20000400000 */
[----:B------:R-:W-:Y:S02]  /*0e10*/  SEL R36, R37, RZ, !P5 ;  /* 0x000000ff25247207 */ /* 0x000fe40006800000 */
[----:B------:R-:W-:Y:S01]  /*0e20*/  FMUL R4, R13, R48 ;  /* 0x000000300d047220 */ /* 0x000fe20000400000 */
[----:B------:R-:W-:Y:S01]  /*0e30*/  SEL R19, R28, RZ, P2 ;  /* 0x000000ff1c137207 */ /* 0x000fe20001000000 */
[----:B------:R-:W-:Y:S01]  /*0e40*/  FMUL R2, R41, R2 ;  /* 0x0000000229027220 */ /* 0x000fe20000400000 */
[----:B------:R-:W-:Y:S02]  /*0e50*/  SEL R13, R20, RZ, !P5 ;  /* 0x000000ff140d7207 */ /* 0x000fe40006800000 */
[----:B------:R-:W-:-:S02]  /*0e60*/  SEL R22, R22, RZ, !P5 ;  /* 0x000000ff16167207 */ /* 0x000fc40006800000 */
[----:B------:R-:W-:Y:S01]  /*0e70*/  SEL R34, R34, RZ, P2 ;  /* 0x000000ff22227207 */ /* 0x000fe20001000000 */
[----:B------:R-:W-:Y:S01]  /*0e80*/  FADD R3, R3, -R36 ;  /* 0x8000002403037221 */ /* 0x000fe20000000000 */
[----:B------:R-:W-:Y:S01]  /*0e90*/  SEL R20, R8, RZ, !P4 ;  /* 0x000000ff08147207 */ /* 0x000fe20006000000 */
[----:B------:R-:W-:Y:S01]  /*0ea0*/  FFMA R2, R13, R2, R22 ;  /* 0x000000020d027223 */ /* 0x000fe20000000016 */
[----:B--2---:R-:W-:Y:S01]  /*0eb0*/  SEL R13, R44, RZ, !P3 ;  /* 0x000000ff2c0d7207 */ /* 0x004fe20005800000 */
[----:B------:R-:W-:Y:S01]  /*0ec0*/  FADD R8, R34, -R19 ;  /* 0x8000001322087221 */ /* 0x000fe20000000000 */
[----:B------:R-:W-:Y:S01]  /*0ed0*/  SEL R42, R42, RZ, !P3 ;  /* 0x000000ff2a2a7207 */ /* 0x000fe20005800000 */
[----:B------:R-:W-:Y:S01]  /*0ee0*/  FMUL R50, R50, R3 ;  /* 0x0000000332327220 */ /* 0x000fe20000400000 */
[----:B------:R-:W-:Y:S01]  /*0ef0*/  SEL R19, R24, RZ, P2 ;  /* 0x000000ff18137207 */ /* 0x000fe20001000000 */
[----:B------:R-:W-:Y:S01]  /*0f00*/  FMUL R39, R39, R8 ;  /* 0x0000000827277220 */ /* 0x000fe20000400000 */
[----:B------:R-:W-:-:S02]  /*0f10*/  SEL R26, R26, RZ, P2 ;  /* 0x000000ff1a1a7207 */ /* 0x000fc40001000000 */
[----:B------:R-:W-:Y:S01]  /*0f20*/  SEL R3, R10, RZ, !P4 ;  /* 0x000000ff0a037207 */ /* 0x000fe20006000000 */
[----:B-1----:R-:W-:Y:S01]  /*0f30*/  FMUL R33, R54, R33 ;  /* 0x0000002136217220 */ /* 0x002fe20000400000 */
[----:B------:R-:W-:Y:S01]  /*0f40*/  FADD R8, R42, -R13 ;  /* 0x8000000d2a087221 */ /* 0x000fe20000000000 */
[----:B------:R-:W-:Y:S01]  /*0f50*/  FFMA R26, R19, R39, R26 ;  /* 0x00000027131a7223 */ /* 0x000fe2000000001a */
[----:B------:R-:W-:Y:S01]  /*0f60*/  FMUL R38, R55, R38 ;  /* 0x0000002637267220 */ /* 0x000fe20000400000 */
[----:B------:R-:W-:Y:S01]  /*0f70*/  FADD R3, R3, -R20 ;  /* 0x8000001403037221 */ /* 0x000fe20000000000 */
[----:B------:R-:W-:Y:S01]  /*0f80*/  SEL R19, R46, RZ, !P3 ;  /* 0x000000ff2e137207 */ /* 0x000fe20005800000 */
[----:B------:R-:W-:Y:S01]  /*0f90*/  FMUL R8, R33, R8 ;  /* 0x0000000821087220 */ /* 0x000fe20000400000 */
[----:B------:R-:W-:Y:S01]  /*0fa0*/  SEL R30, R30, RZ, !P3 ;  /* 0x000000ff1e1e7207 */ /* 0x000fe20005800000 */
[----:B------:R-:W-:Y:S01]  /*0fb0*/  FMUL R38, R38, R3 ;  /* 0x0000000326267220 */ /* 0x000fe20000400000 */
[C---:B------:R-:W-:Y:S01]  /*0fc0*/  FSETP.GTU.AND P0, PT, R26.reuse, RZ, PT ;  /* 0x000000ff1a00720b */ /* 0x040fe20003f0c000 */
[----:B------:R-:W1:Y:S02]  /*0fd0*/  MUFU.RCP R51, R51 ;  /* 0x0000003300337308 */ /* 0x000e640000001000 */
[----:B------:R-:W-:Y:S01]  /*0fe0*/  FFMA R3, R19, R8, R30 ;  /* 0x0000000813037223 */ /* 0x000fe2000000001e */
[----:B------:R-:W-:-:S04]  /*0ff0*/  FSEL R8, R26, RZ, P0 ;  /* 0x000000ff1a087208 */ /* 0x000fc80000000000 */
[C---:B------:R-:W-:Y:S02]  /*1000*/  FSETP.GTU.AND P1, PT, R3.reuse, RZ, PT ;  /* 0x000000ff0300720b */ /* 0x040fe40003f2c000 */
[----:B------:R-:W-:Y:S02]  /*1010*/  FSETP.GEU.AND P0, PT, R8, 6, PT ;  /* 0x40c000000800780b */ /* 0x000fe40003f0e000 */
[----:B------:R-:W-:Y:S02]  /*1020*/  FSEL R3, R3, RZ, P1 ;  /* 0x000000ff03037208 */ /* 0x000fe40000800000 */
[----:B------:R-:W-:Y:S02]  /*1030*/  SEL R13, R43, RZ, !P3 ;  /* 0x000000ff2b0d7207 */ /* 0x000fe40005800000 */
[----:B------:R-:W-:Y:S02]  /*1040*/  SEL R10, R45, RZ, !P3 ;  /* 0x000000ff2d0a7207 */ /* 0x000fe40005800000 */
[----:B------:R-:W-:-:S02]  /*1050*/  FSETP.GTU.AND P6, PT, R2, RZ, PT ;  /* 0x000000ff0200720b */ /* 0x000fc40003fcc000 */
[----:B------:R-:W-:Y:S01]  /*1060*/  FSETP.GEU.AND P1, PT, R3, 6, PT ;  /* 0x40c000000300780b */ /* 0x000fe20003f2e000 */
[----:B-1----:R-:W-:Y:S01]  /*1070*/  FMUL R32, R51, R32 ;  /* 0x0000002033207220 */ /* 0x002fe20000400000 */
[----:B------:R-:W-:Y:S01]  /*1080*/  FSEL R2, R2, RZ, P6 ;  /* 0x000000ff02027208 */ /* 0x000fe20003000000 */
[----:B------:R-:W-:Y:S01]  /*1090*/  FADD R13, R13, -R10 ;  /* 0x8000000a0d0d7221 */ /* 0x000fe20000000000 */
[----:B------:R-:W-:Y:S02]  /*10a0*/  FSETP.NAN.AND P6, PT, R8, R8, PT ;  /* 0x000000080800720b */ /* 0x000fe40003fc8000 */
[----:B------:R-:W-:Y:S02]  /*10b0*/  SEL R19, R14, RZ, !P4 ;  /* 0x000000ff0e137207 */ /* 0x000fe40006000000 */
[----:B------:R-:W-:Y:S01]  /*10c0*/  SEL R16, R16, RZ, !P4 ;  /* 0x000000ff10107207 */ /* 0x000fe20006000000 */
[----:B------:R-:W-:Y:S01]  /*10d0*/  FMUL R13, R32, R13 ;  /* 0x0000000d200d7220 */ /* 0x000fe20000400000 */
[----:B------:R-:W-:-:S02]  /*10e0*/  SEL R10, R47, RZ, !P3 ;  /* 0x000000ff2f0a7207 */ /* 0x000fc40005800000 */
[----:B------:R-:W-:Y:S02]  /*10f0*/  SEL R31, R31, RZ, !P3 ;  /* 0x000000ff1f1f7207 */ /* 0x000fe40005800000 */
[----:B------:R-:W-:Y:S01]  /*1100*/  @P0 FSEL R8, R8, 6, P6 ;  /* 0x40c0000008080808 */ /* 0x000fe20003000000 */
[----:B------:R-:W-:Y:S01]  /*1110*/  FFMA R38, R19, R38, R16 ;  /* 0x0000002613267223 */ /* 0x000fe20000000010 */
[----:B------:R-:W-:Y:S01]  /*1120*/  SEL R35, R35, RZ, P2 ;  /* 0x000000ff23237207 */ /* 0x000fe20001000000 */
[----:B------:R-:W1:Y:S01]  /*1130*/  LDC.64 R46, c[0x0][0x230] ;  /* 0x00008c00ff2e7b82 */ /* 0x000e620000000a00 */
[----:B------:R-:W-:Y:S02]  /*1140*/  SEL R20, R29, RZ, P2 ;  /* 0x000000ff1d147207 */ /* 0x000fe40001000000 */
[----:B------:R-:W-:Y:S02]  /*1150*/  FSETP.GEU.AND P0, PT, R2, 6, PT ;  /* 0x40c000000200780b */ /* 0x000fe40003f0e000 */
[----:B------:R-:W-:Y:S01]  /*1160*/  FSETP.NAN.AND P6, PT, R3, R3, PT ;  /* 0x000000030300720b */ /* 0x000fe20003fc8000 */
[----:B------:R-:W-:Y:S01]  /*1170*/  FFMA R14, R10, R13, R31 ;  /* 0x0000000d0a0e7223 */ /* 0x000fe2000000001f */
[----:B------:R-:W-:Y:S01]  /*1180*/  SEL R21, R21, RZ, !P5 ;  /* 0x000000ff15157207 */ /* 0x000fe20006800000 */
[----:B------:R-:W-:Y:S01]  /*1190*/  FADD R13, R35, -R20 ;  /* 0x80000014230d7221 */ /* 0x000fe20000000000 */
[----:B------:R-:W-:-:S02]  /*11a0*/  SEL R10, R23, RZ, !P5 ;  /* 0x000000ff170a7207 */ /* 0x000fc40006800000 */
[----:B------:R-:W-:Y:S02]  /*11b0*/  @P1 FSEL R3, R3, 6, P6 ;  /* 0x40c0000003031808 */ /* 0x000fe40003000000 */
[----:B------:R-:W-:Y:S01]  /*11c0*/  FSETP.GTU.AND P6, PT, R38, RZ, PT ;  /* 0x000000ff2600720b */ /* 0x000fe20003fcc000 */
[----:B------:R-:W-:Y:S01]  /*11d0*/  FMUL R4, R4, R13 ;  /* 0x0000000d04047220 */ /* 0x000fe20000400000 */
[----:B------:R-:W-:Y:S01]  /*11e0*/  SEL R16, R25, RZ, P2 ;  /* 0x000000ff19107207 */ /* 0x000fe20001000000 */
[----:B------:R-:W-:Y:S01]  /*11f0*/  FFMA R50, R21, R50, R10 ;  /* 0x0000003215327223 */ /* 0x000fe2000000000a */
[----:B------:R-:W-:Y:S01]  /*1200*/  SEL R27, R27, RZ, P2 ;  /* 0x000000ff1b1b7207 */ /* 0x000fe20001000000 */
[----:B------:R-:W2:Y:S01]  /*1210*/  LDC.64 R24, c[0x0][0x220] ;  /* 0x00008800ff187b82 */ /* 0x000ea20000000a00 */
[----:B------:R-:W-:Y:S02]  /*1220*/  FSETP.NAN.AND P1, PT, R2, R2, PT ;  /* 0x000000020200720b */ /* 0x000fe40003f28000 */
[----:B------:R-:W-:-:S02]  /*1230*/  FSEL R48, R38, RZ, P6 ;  /* 0x000000ff26307208 */ /* 0x000fc40003000000 */
[----:B------:R-:W-:Y:S01]  /*1240*/  FSETP.GTU.AND P6, PT, R14, RZ, PT ;  /* 0x000000ff0e00720b */ /* 0x000fe20003fcc000 */
[----:B------:R-:W-:Y:S01]  /*1250*/  FFMA R27, R16, R4, R27 ;  /* 0x00000004101b7223 */ /* 0x000fe2000000001b */
[----:B------:R-:W-:Y:S02]  /*1260*/  @P0 FSEL R2, R2, 6, P1 ;  /* 0x40c0000002020808 */ /* 0x000fe40000800000 */
[----:B------:R-:W-:Y:S02]  /*1270*/  SEL R7, R7, RZ, !P4 ;  /* 0x000000ff07077207 */ /* 0x000fe40006000000 */
[----:B------:R-:W-:Y:S02]  /*1280*/  CS2R R22, SRZ ;  /* 0x0000000000167805 */ /* 0x000fe4000001ff00 */
[----:B------:R-:W-:Y:S02]  /*1290*/  FSETP.GEU.AND P0, PT, R48, 6, PT ;  /* 0x40c000003000780b */ /* 0x000fe40003f0e000 */
[----:B------:R-:W-:-:S02]  /*12a0*/  CS2R R20, SRZ ;  /* 0x0000000000147805 */ /* 0x000fc4000001ff00 */
[----:B------:R-:W-:Y:S01]  /*12b0*/  FSETP.GTU.AND P1, PT, R50, RZ, PT ;  /* 0x000000ff3200720b */ /* 0x000fe20003f2c000 */
[----:B------:R-:W3:Y:S01]  /*12c0*/  LDC.64 R38, c[0x0][0x240] ;  /* 0x00009000ff267b82 */ /* 0x000ee20000000a00 */
[----:B------:R-:W-:Y:S02]  /*12d0*/  FSEL R14, R14, RZ, P6 ;  /* 0x000000ff0e0e7208 */ /* 0x000fe40003000000 */
[C---:B------:R-:W-:Y:S02]  /*12e0*/  FSETP.GTU.AND P6, PT, R27.reuse, RZ, PT ;  /* 0x000000ff1b00720b */ /* 0x040fe40003fcc000 */
[----:B------:R-:W-:Y:S02]  /*12f0*/  FSEL R4, R50, RZ, P1 ;  /* 0x000000ff32047208 */ /* 0x000fe40000800000 */
[----:B------:R-:W-:Y:S02]  /*1300*/  FSETP.GEU.AND P1, PT, R14, 6, PT ;  /* 0x40c000000e00780b */ /* 0x000fe40003f2e000 */
[----:B------:R-:W-:-:S02]  /*1310*/  FSEL R16, R27, RZ, P6 ;  /* 0x000000ff1b107208 */ /* 0x000fc40003000000 */
[C---:B------:R-:W-:Y:S01]  /*1320*/  FSETP.NAN.AND P6, PT, R48.reuse, R48, PT ;  /* 0x000000303000720b */ /* 0x040fe20003fc8000 */
[----:B------:R-:W-:Y:S01]  /*1330*/  FADD R7, R7, 9.9999997473787516356e-06 ;  /* 0x3727c5ac07077421 */ /* 0x000fe20000000000 */
[----:B------:R-:W4:Y:S02]  /*1340*/  LDC.64 R26, c[0x0][0x248] ;  /* 0x00009200ff1a7b82 */ /* 0x000f240000000a00 */
[----:B------:R-:W-:Y:S02]  /*1350*/  @P0 FSEL R48, R48, 6, P6 ;  /* 0x40c0000030300808 */ /* 0x000fe40003000000 */
[----:B------:R-:W-:Y:S02]  /*1360*/  FSETP.GEU.AND P0, PT, R4, 6, PT ;  /* 0x40c000000400780b */ /* 0x000fe40003f0e000 */
[C---:B------:R-:W-:Y:S01]  /*1370*/  FSETP.NAN.AND P6, PT, R14.reuse, R14, PT ;  /* 0x0000000e0e00720b */ /* 0x040fe20003fc8000 */
[----:B------:R-:W5:Y:S03]  /*1380*/  MUFU.SQRT R7, R7 ;  /* 0x0000000700077308 */ /* 0x000f660000002000 */
[----:B------:R-:W-:-:S02]  /*1390*/  @P1 FSEL R14, R14, 6, P6 ;  /* 0x40c000000e0e1808 */ /* 0x000fc40003000000 */
[----:B------:R-:W-:Y:S02]  /*13a0*/  FSETP.GEU.AND P6, PT, R16, 6, PT ;  /* 0x40c000001000780b */ /* 0x000fe40003fce000 */
[----:B------:R-:W-:-:S04]  /*13b0*/  FSETP.NAN.AND P1, PT, R4, R4, PT ;  /* 0x000000040400720b */ /* 0x000fc80003f28000 */
[----:B------:R-:W-:Y:S02]  /*13c0*/  @P0 FSEL R4, R4, 6, P1 ;  /* 0x40c0000004040808 */ /* 0x000fe40000800000 */
[----:B------:R-:W-:Y:S02]  /*13d0*/  FSETP.NAN.AND P0, PT, R16, R16, PT ;  /* 0x000000101000720b */ /* 0x000fe40003f08000 */
[----:B------:R-:W-:-:S03]  /*13e0*/  ISETP.GE.AND P1, PT, R53, 0x20, PT ;  /* 0x000000203500780c */ /* 0x000fc60003f26270 */
[----:B------:R-:W-:Y:S02]  /*13f0*/  @P6 FSEL R16, R16, 6, P0 ;  /* 0x40c0000010106808 */ /* 0x000fe40000000000 */
[----:B-----5:R-:W-:Y:S01]  /*1400*/  FSETP.GT.AND P0, PT, R7, 8.50705917302346158658e+37, PT ;  /* 0x7e8000000700780b */ /* 0x020fe20003f04000 */
[----:B--2---:R-:W-:Y:S01]  /*1410*/  IMAD.WIDE R24, R53, 0x4, R24 ;  /* 0x0000000435187825 */ /* 0x004fe200078e0218 */
[----:B------:R-:W-:Y:S02]  /*1420*/  FSETP.GEU.AND P6, PT, R7, 1.175494350822287508e-38, PT ;  /* 0x008000000700780b */ /* 0x000fe40003fce000 */
[----:B------:R-:W-:-:S04]  /*1430*/  FSEL R10, R6, 1, P0 ;  /* 0x3f800000060a7808 */ /* 0x000fc80000000000 */
[----:B------:R2:W5:Y:S05]  /*1440*/  @!P1 LDG.E.EL.64 R22, desc[UR4][R24.64] ;  /* 0x0000000418169981 */ /* 0x00056a000c2e1b00 */
[----:B------:R-:W-:Y:S01]  /*1450*/  @P0 FMUL R7, R7, 0.25 ;  /* 0x3e80000007070820 */ /* 0x000fe20000400000 */
[----:B------:R-:W-:Y:S01]  /*1460*/  ISETP.NE.AND P0, PT, R40, 0x20, PT ;  /* 0x000000202800780c */ /* 0x000fe20003f05270 */
[----:B----4-:R-:W-:-:S12]  /*1470*/  IMAD.WIDE R26, R53, 0x4, R26 ;  /* 0x00000004351a7825 */ /* 0x010fd800078e021a */
[----:B------:R4:W3:Y:S01]  /*1480*/  @!P0 LDG.E.EL.64 R20, desc[UR4][R26.64+-0x80] ;  /* 0xffff80041a148981 */ /* 0x0008e2000c2e1b00 */
[----:B------:R-:W-:-:S06]  /*1490*/  @!P6 FMUL R7, R7, 16777216 ;  /* 0x4b8000000707e820 */ /* 0x000fcc0000400000 */
[----:B------:R-:W0:Y:S01]  /*14a0*/  MUFU.RCP R7, R7 ;  /* 0x0000000700077308 */ /* 0x000e220000001000 */
[----:B------:R-:W-:Y:S01]  /*14b0*/  SEL R11, R11, RZ, !P4 ;  /* 0x000000ff0b0b7207 */ /* 0x000fe20006000000 */
[----:B------:R-:W-:Y:S01]  /*14c0*/  @!P6 FMUL R10, R10, 16777216 ;  /* 0x4b8000000a0ae820 */ /* 0x000fe20000400000 */
[----:B--2---:R-:W-:Y:S01]  /*14d0*/  SEL R24, R9, RZ, !P4 ;  /* 0x000000ff09187207 */ /* 0x004fe20006000000 */
[----:B----4-:R-:W2:Y:S01]  /*14e0*/  LDC.64 R26, c[0x0][0x270] ;  /* 0x00009c00ff1a7b82 */ /* 0x010ea20000000a00 */
[----:B------:R-:W-:-:S03]  /*14f0*/  SEL R17, R17, RZ, !P4 ;  /* 0x000000ff11117207 */ /* 0x000fc60006000000 */
[----:B------:R-:W-:Y:S01]  /*1500*/  FADD R9, R11, -R24 ;  /* 0x800000180b097221 */ /* 0x000fe20000000000 */
[----:B------:R-:W-:Y:S01]  /*1510*/  SEL R24, R15, RZ, !P4 ;  /* 0x000000ff0f187207 */ /* 0x000fe20006000000 */
[----:B0-----:R-:W-:-:S04]  /*1520*/  FMUL R10, R7, R10 ;  /* 0x0000000a070a7220 */ /* 0x001fc80000400000 */
[----:B------:R-:W-:-:S04]  /*1530*/  FMUL R9, R10, R9 ;  /* 0x000000090a097220 */ /* 0x000fc80000400000 */
[----:B------:R-:W-:-:S05]  /*1540*/  FFMA R9, R24, R9, R17 ;  /* 0x0000000918097223 */ /* 0x000fca0000000011 */
[----:B------:R-:W-:-:S04]  /*1550*/  FSETP.GTU.AND P6, PT, R9, RZ, PT ;  /* 0x000000ff0900720b */ /* 0x000fc80003fcc000 */
[----:B------:R-:W-:-:S04]  /*1560*/  FSEL R13, R9, RZ, P6 ;  /* 0x000000ff090d7208 */ /* 0x000fc80003000000 */
[C---:B------:R-:W-:Y:S02]  /*1570*/  FSETP.GEU.AND P6, PT, R13.reuse, 6, PT ;  /* 0x40c000000d00780b */ /* 0x040fe40003fce000 */
[----:B------:R-:W-:Y:S02]  /*1580*/  @P3 FSEL R3, R8, RZ, P2 ;  /* 0x000000ff08033208 */ /* 0x000fe40001000000 */
[----:B------:R-:W-:Y:S02]  /*1590*/  @P3 FSEL R14, R16, RZ, P2 ;  /* 0x000000ff100e3208 */ /* 0x000fe40001000000 */
[----:B------:R-:W-:-:S07]  /*15a0*/  FSETP.NAN.AND P2, PT, R13, R13, PT ;  /* 0x0000000d0d00720b */ /* 0x000fce0003f48000 */
[----:B------:R-:W-:Y:S02]  /*15b0*/  @P6 FSEL R13, R13, 6, P2 ;  /* 0x40c000000d0d6808 */ /* 0x000fe40001000000 */
[----:B------:R-:W-:-:S04]  /*15c0*/  IADD3 R16, P2, R18, UR6, RZ ;  /* 0x0000000612107c10 */ /* 0x000fc8000ff5e0ff */
[----:B------:R-:W-:Y:S02]  /*15d0*/  IADD3.X R17, R0, UR7, RZ, P2, !PT ;  /* 0x0000000700117c10 */ /* 0x000fe400097fe4ff */
[----:B------:R-:W-:Y:S01]  /*15e0*/  P2R R31, PR, RZ, 0x1 ;  /* 0x00000001ff1f7803 */ /* 0x000fe20000000000 */
[----:B--2---:R-:W-:Y:S01]  /*15f0*/  IMAD.WIDE R26, R53, 0x4, R26 ;  /* 0x00000004351a7825 */ /* 0x004fe200078e021a */
[----:B-----5:R-:W-:Y:S02]  /*1600*/  SEL R22, R22, RZ, !P1 ;  /* 0x000000ff16167207 */ /* 0x020fe40004800000 */
[----:B------:R-:W-:-:S03]  /*1610*/  SEL R23, R23, RZ, !P1 ;  /* 0x000000ff17177207 */ /* 0x000fc60004800000 */
[----:B------:R-:W-:Y:S02]  /*1620*/  FADD R22, R22, 9.9999997473787516356e-06 ;  /* 0x3727c5ac16167421 */ /* 0x000fe40000000000 */
[----:B------:R-:W-:Y:S02]  /*1630*/  FADD R54, R23, 9.9999997473787516356e-06 ;  /* 0x3727c5ac17367421 */ /* 0x000fe40000000000 */
[----:B------:R0:W2:Y:S08]  /*1640*/  MUFU.SQRT R24, R22 ;  /* 0x0000001600187308 */ /* 0x0000b00000002000 */
[----:B------:R-:W4:Y:S01]  /*1650*/  MUFU.SQRT R54, R54 ;  /* 0x0000003600367308 */ /* 0x000f220000002000 */
[----:B---3--:R-:W-:-:S02]  /*1660*/  SEL R21, R21, RZ, !P0 ;  /* 0x000000ff15157207 */ /* 0x008fc40004000000 */
[----:B0-----:R-:W-:Y:S02]  /*1670*/  IADD3 R22, P3, R18, UR8, RZ ;  /* 0x0000000812167c10 */ /* 0x001fe4000ff7e0ff */
[----:B------:R-:W-:Y:S01]  /*1680*/  IADD3 R18, P2, R18, UR10, RZ ;  /* 0x0000000a12127c10 */ /* 0x000fe2000ff5e0ff */
[----:B------:R-:W-:Y:S01]  /*1690*/  FADD R21, R21, 9.9999997473787516356e-06 ;  /* 0x3727c5ac15157421 */ /* 0x000fe20000000000 */
[----:B------:R-:W-:Y:S02]  /*16a0*/  SEL R20, R20, RZ, !P0 ;  /* 0x000000ff14147207 */ /* 0x000fe40004000000 */
[----:B--2---:R-:W-:Y:S01]  /*16b0*/  FSETP.GT.AND P6, PT, R24, 8.50705917302346158658e+37, PT ;  /* 0x7e8000001800780b */ /* 0x004fe20003fc4000 */
[----:B------:R-:W0:Y:S01]  /*16c0*/  MUFU.SQRT R9, R21 ;  /* 0x0000001500097308 */ /* 0x000e220000002000 */
[----:B------:R-:W-:Y:S01]  /*16d0*/  IADD3.X R19, R0, UR11, RZ, P2, !PT ;  /* 0x0000000b00137c10 */ /* 0x000fe200097fe4ff */
[----:B------:R-:W-:Y:S01]  /*16e0*/  FADD R20, R20, 9.9999997473787516356e-06 ;  /* 0x3727c5ac14147421 */ /* 0x000fe20000000000 */
[----:B----4-:R-:W-:-:S05]  /*16f0*/  FSETP.GT.AND P2, PT, R54, 8.50705917302346158658e+37, PT ;  /* 0x7e8000003600780b */ /* 0x010fca0003f44000 */
[----:B------:R-:W2:Y:S01]  /*1700*/  MUFU.SQRT R15, R20 ;  /* 0x00000014000f7308 */ /* 0x000ea20000002000 */
[----:B------:R-:W-:Y:S02]  /*1710*/  IADD3.X R23, R0, UR9, RZ, P3, !PT ;  /* 0x0000000900177c10 */ /* 0x000fe40009ffe4ff */
[C---:B------:R-:W-:Y:S01]  /*1720*/  FSETP.GEU.AND P3, PT, R24.reuse, 1.175494350822287508e-38, PT ;  /* 0x008000001800780b */ /* 0x040fe20003f6e000 */
[----:B------:R-:W-:Y:S01]  /*1730*/  @P6 FMUL R24, R24, 0.25 ;  /* 0x3e80000018186820 */ /* 0x000fe20000400000 */
[----:B------:R-:W-:Y:S02]  /*1740*/  FSEL R25, R6, 1, P6 ;  /* 0x3f80000006197808 */ /* 0x000fe40003000000 */
[C---:B------:R-:W-:Y:S01]  /*1750*/  FSETP.GEU.AND P6, PT, R54.reuse, 1.175494350822287508e-38, PT ;  /* 0x008000003600780b */ /* 0x040fe20003fce000 */
[----:B------:R-:W-:Y:S01]  /*1760*/  @P2 FMUL R54, R54, 0.25 ;  /* 0x3e80000036362820 */ /* 0x000fe20000400000 */
[----:B------:R-:W-:Y:S02]  /*1770*/  FSEL R55, R6, 1, P2 ;  /* 0x3f80000006377808 */ /* 0x000fe40001000000 */
[----:B0-----:R-:W-:-:S02]  /*1780*/  FSETP.GT.AND P2, PT, R9, 8.50705917302346158658e+37, PT ;  /* 0x7e8000000900780b */ /* 0x001fc40003f44000 */
[----:B--2---:R-:W-:Y:S02]  /*1790*/  FSETP.GEU.AND P0, PT, R15, 1.175494350822287508e-38, PT ;  /* 0x008000000f00780b */ /* 0x004fe40003f0e000 */
[----:B------:R-:W-:Y:S02]  /*17a0*/  FSEL R11, R6, 1, P2 ;  /* 0x3f800000060b7808 */ /* 0x000fe40001000000 */
[----:B------:R-:W-:Y:S02]  /*17b0*/  P2R R0, PR, RZ, 0x1 ;  /* 0x00000001ff007803 */ /* 0x000fe40000000000 */
[----:B------:R-:W-:-:S05]  /*17c0*/  FSETP.GEU.AND P0, PT, R9, 1.175494350822287508e-38, PT ;  /* 0x008000000900780b */ /* 0x000fca0003f0e000 */
[----:B------:R-:W-:Y:S01]  /*17d0*/  @P2 FMUL R9, R9, 0.25 ;  /* 0x3e80000009092820 */ /* 0x000fe20000400000 */
[----:B------:R-:W-:Y:S02]  /*17e0*/  ISETP.NE.AND P2, PT, R40, 0x40, PT ;  /* 0x000000402800780c */ /* 0x000fe40003f45270 */
[----:B------:R-:W-:-:S11]  /*17f0*/  CS2R R20, SRZ ;  /* 0x0000000000147805 */ /* 0x000fd6000001ff00 */
[----:B------:R0:W2:Y:S01]  /*1800*/  @!P2 LDG.E.EL.64 R20, desc[UR4][R26.64+-0x100] ;  /* 0xffff00041a14a981 */ /* 0x0000a2000c2e1b00 */
[----:B------:R-:W-:Y:S01]  /*1810*/  P2R R33, PR, RZ, 0x1 ;  /* 0x00000001ff217803 */ /* 0x000fe20000000000 */
[----:B------:R-:W-:Y:S01]  /*1820*/  @!P3 FMUL R24, R24, 16777216 ;  /* 0x4b8000001818b820 */ /* 0x000fe20000400000 */
[----:B------:R-:W-:Y:S01]  /*1830*/  ISETP.NE.AND P0, PT, R0, RZ, PT ;  /* 0x000000ff0000720c */ /* 0x000fe20003f05270 */
[----:B------:R-:W-:Y:S01]  /*1840*/  @!P3 FMUL R25, R25, 16777216 ;  /* 0x4b8000001919b820 */ /* 0x000fe20000400000 */
[----:B------:R-:W-:-:S04]  /*1850*/  FSETP.GT.AND P3, PT, R15, 8.50705917302346158658e+37, PT ;  /* 0x7e8000000f00780b */ /* 0x000fc80003f64000 */
[----:B------:R-:W-:Y:S01]  /*1860*/  FSEL R49, R6, 1, P3 ;  /* 0x3f80000006317808 */ /* 0x000fe20001800000 */
[----:B0-----:R-:W0:Y:S08]  /*1870*/  LDC.64 R26, c[0x0][0x298] ;  /* 0x0000a600ff1a7b82 */ /* 0x001e300000000a00 */
[----:B------:R-:W-:Y:S01]  /*1880*/  @P3 FMUL R15, R15, 0.25 ;  /* 0x3e8000000f0f3820 */ /* 0x000fe20000400000 */
[----:B------:R-:W-:-:S02]  /*1890*/  P2R R30, PR, RZ, 0x2 ;  /* 0x00000002ff1e7803 */ /* 0x000fc40000000000 */
[----:B------:R-:W-:Y:S01]  /*18a0*/  P2R R29, PR, RZ, 0x10 ;  /* 0x00000010ff1d7803 */ /* 0x000fe20000000000 */
[----:B0-----:R-:W-:Y:S01]  /*18b0*/  IMAD.WIDE R26, R53, 0x4, R26 ;  /* 0x00000004351a7825 */ /* 0x001fe200078e021a */
[----:B--2---:R-:W-:-:S05]  /*18c0*/  SEL R20, R20, RZ, !P2 ;  /* 0x000000ff14147207 */ /* 0x004fca0005000000 */
[----:B------:R-:W-:-:S04]  /*18d0*/  FADD R20, R20, 9.9999997473787516356e-06 ;  /* 0x3727c5ac14147421 */ /* 0x000fc80000000000 */
[----:B------:R-:W0:Y:S01]  /*18e0*/  MUFU.SQRT R0, R20 ;  /* 0x0000001400007308 */ /* 0x000e220000002000 */
[----:B------:R-:W-:-:S05]  /*18f0*/  SEL R21, R21, RZ, !P2 ;  /* 0x000000ff15157207 */ /* 0x000fca0005000000 */
[----:B------:R-:W-:-:S04]  /*1900*/  FADD R7, R21, 9.9999997473787516356e-06 ;  /* 0x3727c5ac15077421 */ /* 0x000fc80000000000 */
[----:B------:R-:W2:Y:S01]  /*1910*/  MUFU.SQRT R51, R7 ;  /* 0x0000000700337308 */ /* 0x000ea20000002000 */
[C---:B0-----:R-:W-:Y:S02]  /*1920*/  FSETP.GT.AND P3, PT, R0.reuse, 8.50705917302346158658e+37, PT ;  /* 0x7e8000000000780b */ /* 0x041fe40003f64000 */
[----:B------:R-:W-:Y:S02]  /*1930*/  FSETP.GEU.AND P1, PT, R0, 1.175494350822287508e-38, PT ;  /* 0x008000000000780b */ /* 0x000fe40003f2e000 */
[----:B------:R-:W-:-:S09]  /*1940*/  FSEL R50, R6, 1, P3 ;  /* 0x3f80000006327808 */ /* 0x000fd20001800000 */
[----:B------:R-:W-:Y:S01]  /*1950*/  @P3 FMUL R0, R0, 0.25 ;  /* 0x3e80000000003820 */ /* 0x000fe20000400000 */
[C---:B--2---:R-:W-:Y:S02]  /*1960*/  FSETP.GT.AND P3, PT, R51.reuse, 8.50705917302346158658e+37, PT ;  /* 0x7e8000003300780b */ /* 0x044fe40003f64000 */
[----:B------:R-:W-:Y:S02]  /*1970*/  FSETP.GEU.AND P4, PT, R51, 1.175494350822287508e-38, PT ;  /* 0x008000003300780b */ /* 0x000fe40003f8e000 */
[----:B------:R-:W-:Y:S02]  /*1980*/  FSEL R10, R6, 1, P3 ;  /* 0x3f800000060a7808 */ /* 0x000fe40001800000 */
[----:B------:R-:W-:-:S07]  /*1990*/  CS2R R20, SRZ ;  /* 0x0000000000147805 */ /* 0x000fce000001ff00 */
[----:B------:R-:W-:Y:S01]  /*19a0*/  @P3 FMUL R51, R51, 0.25 ;  /* 0x3e80000033333820 */ /* 0x000fe20000400000 */
[----:B------:R-:W-:-:S13]  /*19b0*/  ISETP.NE.AND P3, PT, R40, 0x60, PT ;  /* 0x000000602800780c */ /* 0x000fda0003f65270 */
[----:B------:R0:W2:Y:S01]  /*19c0*/  @!P3 LDG.E.EL.64 R20, desc[UR4][R26.64+-0x180] ;  /* 0xfffe80041a14b981 */ /* 0x0000a2000c2e1b00 */
[----:B------:R-:W-:Y:S01]  /*19d0*/  @!P6 FMUL R54, R54, 16777216 ;  /* 0x4b8000003636e820 */ /* 0x000fe20000400000 */
[----:B------:R-:W-:Y:S01]  /*19e0*/  @!P6 FMUL R55, R55, 16777216 ;  /* 0x4b8000003737e820 */ /* 0x000fe20000400000 */
[----:B------:R-:W-:Y:S02]  /*19f0*/  P2R R32, PR, RZ, 0x1 ;  /* 0x00000001ff207803 */ /* 0x000fe40000000000 */
[----:B------:R-:W-:Y:S01]  /*1a00*/  P2R R28, PR, RZ, 0x20 ;  /* 0x00000020ff1c7803 */ /* 0x000fe20000000000 */
[----:B------:R-:W-:Y:S01]  /*1a10*/  @!P1 FMUL R0, R0, 16777216 ;  /* 0x4b80000000009820 */ /* 0x000fe20000400000 */
[----:B------:R-:W-:Y:S01]  /*1a20*/  @!P1 FMUL R50, R50, 16777216 ;  /* 0x4b80000032329820 */ /* 0x000fe20000400000 */
[----:B------:R-:W-:Y:S02]  /*1a30*/  ISETP.NE.AND P1, PT, R30, RZ, PT ;  /* 0x000000ff1e00720c */ /* 0x000fe40003f25270 */
[----:B------:R-:W-:-:S02]  /*1a40*/  CS2R R36, SRZ ;  /* 0x0000000000247805 */ /* 0x000fc4000001ff00 */
[----:B------:R-:W-:Y:S02]  /*1a50*/  CS2R R44, SRZ ;  /* 0x00000000002c7805 */ /* 0x000fe4000001ff00 */
[----:B0-----:R-:W-:Y:S01]  /*1a60*/  CS2R R26, SRZ ;  /* 0x00000000001a7805 */ /* 0x001fe2000001ff00 */
[----:B------:R-:W-:-:S04]  /*1a70*/  IMAD.WIDE R38, R53, 0x4, R38 ;  /* 0x0000000435267825 */ /* 0x000fc800078e0226 */
[----:B------:R-:W-:Y:S01]  /*1a80*/  @!P4 FMUL R51, R51, 16777216 ;  /* 0x4b8000003333c820 */ /* 0x000fe20000400000 */
[----:B------:R-:W-:Y:S01]  /*1a90*/  @!P4 FMUL R10, R10, 16777216 ;  /* 0x4b8000000a0ac820 */ /* 0x000fe20000400000 */
[----:B-1----:R-:W-:Y:S01]  /*1aa0*/  IMAD.WIDE R46, R53, 0x4, R46 ;  /* 0x00000004352e7825 */ /* 0x002fe200078e022e */
[----:B------:R-:W-:-:S04]  /*1ab0*/  ISETP.NE.AND P4, PT, R29, RZ, PT ;  /* 0x000000ff1d00720c */ /* 0x000fc80003f85270 */
[----:B------:R-:W3:Y:S01]  /*1ac0*/  @!P1 LDG.E.EL.64 R26, desc[UR4][R46.64] ;  /* 0x000000042e1a9981 */ /* 0x000ee2000c2e1b00 */
[----:B------:R-:W-:Y:S02]  /*1ad0*/  CS2R R40, SRZ ;  /* 0x0000000000287805 */ /* 0x000fe4000001ff00 */
[----:B------:R-:W-:Y:S01]  /*1ae0*/  CS2R R42, SRZ ;  /* 0x00000000002a7805 */ /* 0x000fe2000001ff00 */
[----:B------:R-:W-:Y:S01]  /*1af0*/  IMAD.WIDE R58, R53, 0x4, R58 ;  /* 0x00000004353a7825 */ /* 0x000fe200078e023a */
[----:B------:R-:W-:Y:S02]  /*1b00*/  MUFU.RCP R24, R24 ;  /* 0x0000001800187308 */ /* 0x000fe40000001000 */
[----:B------:R0:W4:Y:S04]  /*1b10*/  @!P2 LDG.E.EL.64 R40, desc[UR4][R22.64+-0x100] ;  /* 0xffff00041628a981 */ /* 0x000128000c2e1b00 */
[----:B------:R-:W5:Y:S01]  /*1b20*/  @!P1 LDG.E.EL.64 R42, desc[UR4][R58.64] ;  /* 0x000000043a2a9981 */ /* 0x000f62000c2e1b00 */
[----:B0-----:R-:W-:-:S02]  /*1b30*/  CS2R R22, SRZ ;  /* 0x0000000000167805 */ /* 0x001fc4000001ff00 */
[----:B------:R-:W-:Y:S01]  /*1b40*/  CS2R R34, SRZ ;  /* 0x0000000000227805 */ /* 0x000fe2000001ff00 */
[----:B------:R-:W-:Y:S01]  /*1b50*/  IMAD.WIDE R56, R53, 0x4, R56 ;  /* 0x0000000435387825 */ /* 0x000fe200078e0238 */
[----:B--2---:R-:W-:Y:S02]  /*1b60*/  SEL R20, R20, RZ, !P3 ;  /* 0x000000ff14147207 */ /* 0x004fe40005800000 */
[----:B------:R-:W-:-:S03]  /*1b70*/  SEL R21, R21, RZ, !P3 ;  /* 0x000000ff15157207 */ /* 0x000fc60005800000 */
[----:B------:R-:W-:Y:S02]  /*1b80*/  FADD R20, R20, 9.9999997473787516356e-06 ;  /* 0x3727c5ac14147421 */ /* 0x000fe40000000000 */
[----:B------:R-:W-:Y:S02]  /*1b90*/  FADD R21, R21, 9.9999997473787516356e-06 ;  /* 0x3727c5ac15157421 */ /* 0x000fe40000000000 */
[----:B------:R-:W0:Y:S08]  /*1ba0*/  MUFU.SQRT R7, R20 ;  /* 0x0000001400077308 */ /* 0x000e300000002000 */
[----:B------:R-:W1:Y:S01]  /*1bb0*/  MUFU.SQRT R8, R21 ;  /* 0x0000001500087308 */ /* 0x000e620000002000 */
[----:B0-----:R-:W-:-:S02]  /*1bc0*/  FSETP.GT.AND P6, PT, R7, 8.50705917302346158658e+37, PT ;  /* 0x7e8000000700780b */ /* 0x001fc40003fc4000 */
[----:B-1----:R-:W-:Y:S02]  /*1bd0*/  FSETP.GT.AND P0, PT, R8, 8.50705917302346158658e+37, PT ;  /* 0x7e8000000800780b */ /* 0x002fe40003f04000 */
[----:B------:R-:W-:Y:S02]  /*1be0*/  FSETP.GEU.AND P5, PT, R7, 1.175494350822287508e-38, PT ;  /* 0x008000000700780b */ /* 0x000fe40003fae000 */
[----:B------:R-:W-:-:S07]  /*1bf0*/  FSEL R52, R6, 1, P6 ;  /* 0x3f80000006347808 */ /* 0x000fce0003000000 */
[----:B------:R-:W-:Y:S01]  /*1c00*/  @P6 FMUL R7, R7, 0.25 ;  /* 0x3e80000007076820 */ /* 0x000fe20000400000 */
[----:B------:R-:W-:Y:S02]  /*1c10*/  FSETP.GEU.AND P6, PT, R8, 1.175494350822287508e-38, PT ;  /* 0x008000000800780b */ /* 0x000fe40003fce000 */
[----:B------:R-:W-:Y:S01]  /*1c20*/  FSEL R6, R6, 1, P0 ;  /* 0x3f80000006067808 */ /* 0x000fe20000000000 */
[----:B------:R-:W-:Y:S01]  /*1c30*/  @P0 FMUL R8, R8, 0.25 ;  /* 0x3e80000008080820 */ /* 0x000fe20000400000 */
[----:B------:R-:W-:-:S13]  /*1c40*/  ISETP.NE.AND P0, PT, R32, RZ, PT ;  /* 0x000000ff2000720c */ /* 0x000fda0003f05270 */
[----:B------:R-:W-:Y:S01]  /*1c50*/  @!P0 FMUL R15, R15, 16777216 ;  /* 0x4b8000000f0f8820 */ /* 0x000fe20000400000 */
[----:B------:R-:W-:Y:S01]  /*1c60*/  @!P0 FMUL R49, R49, 16777216 ;  /* 0x4b80000031318820 */ /* 0x000fe20000400000 */
[----:B------:R-:W-:Y:S02]  /*1c70*/  ISETP.NE.AND P0, PT, R33, RZ, PT ;  /* 0x000000ff2100720c */ /* 0x000fe40003f05270 */
[----:B------:R-:W0:Y:S11]  /*1c80*/  LDC.64 R32, c[0x0][0x210] ;  /* 0x00008400ff207b82 */ /* 0x000e360000000a00 */
[----:B------:R-:W-:Y:S01]  /*1c90*/  @!P0 FMUL R9, R9, 16777216 ;  /* 0x4b80000009098820 */ /* 0x000fe20000400000 */
[----:B------:R-:W-:Y:S01]  /*1ca0*/  @!P0 FMUL R11, R11, 16777216 ;  /* 0x4b8000000b0b8820 */ /* 0x000fe20000400000 */
[----:B------:R-:W-:-:S02]  /*1cb0*/  ISETP.NE.AND P0, PT, R31, RZ, PT ;  /* 0x000000ff1f00720c */ /* 0x000fc40003f05270 */
[----:B------:R-:W1:Y:S01]  /*1cc0*/  LDC.64 R30, c[0x0][0x268] ;  /* 0x00009a00ff1e7b82 */ /* 0x000e620000000a00 */
[----:B------:R-:W-:Y:S02]  /*1cd0*/  IMAD.IADD R21, R53, 0x1, R12 ;  /* 0x0000000135157824 */ /* 0x000fe400078e020c */
[----:B------:R-:W-:Y:S01]  /*1ce0*/  @!P5 FMUL R7, R7, 16777216 ;  /* 0x4b8000000707d820 */ /* 0x000fe20000400000 */
[----:B------:R-:W-:Y:S01]  /*1cf0*/  @!P5 FMUL R52, R52, 16777216 ;  /* 0x4b8000003434d820 */ /* 0x000fe20000400000 */
[----:B------:R-:W-:-:S03]  /*1d00*/  ISETP.NE.AND P5, PT, R28, RZ, PT ;  /* 0x000000ff1c00720c */ /* 0x000fc60003fa5270 */
[----:B------:R-:W2:Y:S01]  /*1d10*/  LDC.64 R28, c[0x0][0x250] ;  /* 0x00009400ff1c7b82 */ /* 0x000ea20000000a00 */
[----:B0-----:R-:W-:Y:S02]  /*1d20*/  IMAD.WIDE R32, R21, 0x4, R32 ;  /* 0x0000000415207825 */ /* 0x001fe400078e0220 */
[----:B------:R0:W3:Y:S04]  /*1d30*/  @!P0 LDG.E.EL.64 R36, desc[UR4][R38.64+-0x80] ;  /* 0xffff800426248981 */ /* 0x0000e8000c2e1b00 */
[----:B------:R1:W3:Y:S01]  /*1d40*/  @!P1 LDG.E.EL.64 R44, desc[UR4][R32.64] ;  /* 0x00000004202c9981 */ /* 0x0002e2000c2e1b00 */
[----:B------:R-:W2:Y:S03]  /*1d50*/  LDC.64 R20, c[0x0][0x258] ;  /* 0x00009600ff147b82 */ /* 0x000ea60000000a00 */
[----:B------:R-:W3:Y:S01]  /*1d60*/  @!P0 LDG.E.EL.64 R34, desc[UR4][R16.64+-0x80] ;  /* 0xffff800410228981 */ /* 0x000ee2000c2e1b00 */
[----:B0-----:R-:W-:Y:S01]  /*1d70*/  CS2R R38, SRZ ;  /* 0x0000000000267805 */ /* 0x001fe2000001ff00 */
[----:B-1----:R-:W-:-:S03]  /*1d80*/  IMAD.WIDE R46, R53, 0x4, R30 ;  /* 0x00000004352e7825 */ /* 0x002fc600078e021e */
[----:B------:R-:W0:Y:S02]  /*1d90*/  LDC.64 R32, c[0x0][0x278] ;  /* 0x00009e00ff207b82 */ /* 0x000e240000000a00 */
[----:B------:R1:W3:Y:S06]  /*1da0*/  @!P2 LDG.E.EL.64 R38, desc[UR4][R46.64+-0x100] ;  /* 0xffff00042e26a981 */ /* 0x0002ec000c2e1b00 */
[----:B-1----:R-:W1:Y:S01]  /*1db0*/  LDC.64 R46, c[0x0][0x2a0] ;  /* 0x0000a800ff2e7b82 */ /* 0x002e620000000a00 */
[----:B--2---:R-:W-:Y:S01]  /*1dc0*/  IMAD.WIDE R20, R53, 0x4, R20 ;  /* 0x0000000435147825 */ /* 0x004fe200078e0214 */
[----:B------:R-:W-:-:S03]  /*1dd0*/  CS2R R30, SRZ ;  /* 0x00000000001e7805 */ /* 0x000fc6000001ff00 */
[C---:B------:R-:W-:Y:S01]  /*1de0*/  IMAD.WIDE R60, R53.reuse, 0x4, R28 ;  /* 0x00000004353c7825 */ /* 0x040fe200078e021c */
[----:B------:R2:W3:Y:S02]  /*1df0*/  @!P0 LDG.E.EL.64 R22, desc[UR4][R20.64+-0x80] ;  /* 0xffff800414168981 */ /* 0x0004e4000c2e1b00 */
[----:B------:R-:W4:Y:S01]  /*1e00*/  LDC.64 R28, c[0x0][0x280] ;  /* 0x0000a000ff1c7b82 */ /* 0x000f220000000a00 */
[----:B0-----:R-:W-:-:S05]  /*1e10*/  IMAD.WIDE R58, R53, 0x4, R32 ;  /* 0x00000004353a7825 */ /* 0x001fca00078e0220 */
[----:B------:R1:W3:Y:S02]  /*1e20*/  @!P2 LDG.E.EL.64 R30, desc[UR4][R58.64+-0x100] ;  /* 0xffff00043a1ea981 */ /* 0x0002e4000c2e1b00 */
[----:B--2---:R-:W0:Y:S01]  /*1e30*/  LDC.64 R20, c[0x0][0x290] ;  /* 0x0000a400ff147b82 */ /* 0x004e220000000a00 */
[----:B------:R-:W-:Y:S01]  /*1e40*/  FMUL R12, R24, R25 ;  /* 0x00000019180c7220 */ /* 0x000fe20000400000 */
[----:B------:R-:W-:Y:S02]  /*1e50*/  CS2R R24, SRZ ;  /* 0x0000000000187805 */ /* 0x000fe4000001ff00 */
[----:B------:R-:W-:-:S04]  /*1e60*/  CS2R R16, SRZ ;  /* 0x0000000000107805 */ /* 0x000fc8000001ff00 */
[----:B------:R2:W3:Y:S01]  /*1e70*/  @!P3 LDG.E.EL.64 R24, desc[UR4][R18.64+-0x180] ;  /* 0xfffe80041218b981 */ /* 0x0004e2000c2e1b00 */
[C---:B-1----:R-:W-:Y:S02]  /*1e80*/  IMAD.WIDE R58, R53.reuse, 0x4, R46 ;  /* 0x00000004353a7825 */ /* 0x042fe400078e022e */
[----:B------:R-:W1:Y:S01]  /*1e90*/  LDC.64 R46, c[0x0][0x2a8] ;  /* 0x0000aa00ff2e7b82 */ /* 0x000e620000000a00 */
[----:B------:R4:W3:Y:S01]  /*1ea0*/  @!P1 LDG.E.EL.64 R16, desc[UR4][R56.64] ;  /* 0x0000000438109981 */ /* 0x0008e2000c2e1b00 */
[----:B------:R-:W-:Y:S02]  /*1eb0*/  CS2R R32, SRZ ;  /* 0x0000000000207805 */ /* 0x000fe4000001ff00 */
[----:B--2---:R-:W-:Y:S01]  /*1ec0*/  CS2R R18, SRZ ;  /* 0x0000000000127805 */ /* 0x004fe2000001ff00 */
[----:B----4-:R-:W-:Y:S01]  /*1ed0*/  IMAD.WIDE R56, R53, 0x4, R28 ;  /* 0x0000000435387825 */ /* 0x010fe200078e021c */
[----:B------:R-:W-:-:S04]  /*1ee0*/  CS2R R28, SRZ ;  /* 0x00000000001c7805 */ /* 0x000fc8000001ff00 */
[----:B------:R0:W2:Y:S04]  /*1ef0*/  @!P0 LDG.E.EL.64 R18, desc[UR4][R60.64+-0x80] ;  /* 0xffff80043c128981 */ /* 0x0000a8000c2e1b00 */
[----:B------:R1:W4:Y:S01]  /*1f00*/  @!P2 LDG.E.EL.64 R32, desc[UR4][R56.64+-0x100] ;  /* 0xffff00043820a981 */ /* 0x000322000c2e1b00 */
[----:B0-----:R-:W-:Y:S01]  /*1f10*/  IMAD.WIDE R60, R53, 0x4, R20 ;  /* 0x00000004353c7825 */ /* 0x001fe200078e0214 */
[----:B------:R-:W-:-:S03]  /*1f20*/  CS2R R20, SRZ ;  /* 0x0000000000147805 */ /* 0x000fc6000001ff00 */
[----:B-1----:R-:W-:Y:S01]  /*1f30*/  IMAD.WIDE R56, R53, 0x4, R46 ;  /* 0x0000000435387825 */ /* 0x002fe200078e022e */
[----:B------:R0:W2:Y:S01]  /*1f40*/  @!P3 LDG.E.EL.64 R28, desc[UR4][R60.64+-0x180] ;  /* 0xfffe80043c1cb981 */ /* 0x0000a2000c2e1b00 */
[----:B------:R-:W-:-:S03]  /*1f50*/  CS2R R46, SRZ ;  /* 0x00000000002e7805 */ /* 0x000fc6000001ff00 */
[----:B------:R-:W2:Y:S04]  /*1f60*/  @!P3 LDG.E.EL.64 R20, desc[UR4][R58.64+-0x180] ;  /* 0xfffe80043a14b981 */ /* 0x000ea8000c2e1b00 */
[----:B------:R-:W2:Y:S01]  /*1f70*/  @!P3 LDG.E.EL.64 R46, desc[UR4][R56.64+-0x180] ;  /* 0xfffe8004382eb981 */ /* 0x000ea2000c2e1b00 */
[----:B------:R-:W1:Y:S01]  /*1f80*/  MUFU.RCP R54, R54 ;  /* 0x0000003600367308 */ /* 0x000e620000001000 */
[----:B------:R-:W-:Y:S01]  /*1f90*/  @!P6 FMUL R8, R8, 16777216 ;  /* 0x4b8000000808e820 */ /* 0x000fe20000400000 */
[----:B-1----:R-:W-:-:S06]  /*1fa0*/  FMUL R55, R54, R55 ;  /* 0x0000003736377220 */ /* 0x002fcc0000400000 */
[----:B------:R-:W1:Y:S08]  /*1fb0*/  MUFU.RCP R54, R15 ;  /* 0x0000000f00367308 */ /* 0x000e700000001000 */
[----:B------:R-:W0:Y:S08]  /*1fc0*/  MUFU.RCP R51, R51 ;  /* 0x0000003300337308 */ /* 0x000e300000001000 */
[----:B------:R3:W3:Y:S01]  /*1fd0*/  MUFU.RCP R15, R8 ;  /* 0x00000008000f7308 */ /* 0x0006e20000001000 */
[----:B-1----:R-:W-:Y:S01]  /*1fe0*/  FMUL R49, R54, R49 ;  /* 0x0000003136317220 */ /* 0x002fe20000400000 */
[----:B-----5:R-:W-:-:S06]  /*1ff0*/  SEL R54, R43, RZ, !P1 ;  /* 0x000000ff2b367207 */ /* 0x020fcc0004800000 */
[----:B------:R-:W1:Y:S01]  /*2000*/  MUFU.RCP R53, R0 ;  /* 0x0000000000357308 */ /* 0x000e620000001000 */
[----:B------:R-:W-:Y:S01]  /*2010*/  SEL R40, R40, RZ, !P2 ;  /* 0x000000ff28287207 */ /* 0x000fe20005000000 */
[----:B------:R-:W-:Y:S01]  /*2020*/  @!P6 FMUL R6, R6, 16777216 ;  /* 0x4b8000000606e820 */ /* 0x000fe20000400000 */
[----:B---3--:R-:W-:Y:S01]  /*2030*/  SEL R8, R27, RZ, !P1 ;  /* 0x000000ff1b087207 */ /* 0x008fe20004800000 */
[----:B0-----:R-:W-:-:S04]  /*2040*/  FMUL R51, R51, R10 ;  /* 0x0000000a33337220 */ /* 0x001fc80000400000 */
[----:B------:R-:W0:Y:S01]  /*2050*/  MUFU.RCP R7, R7 ;  /* 0x0000000700077308 */ /* 0x000e220000001000 */
[----:B------:R-:W-:Y:S01]  /*2060*/  FMUL R15, R15, R6 ;  /* 0x000000060f0f7220 */ /* 0x000fe20000400000 */
[----:B------:R-:W-:-:S06]  /*2070*/  SEL R41, R41, RZ, !P2 ;  /* 0x000000ff29297207 */ /* 0x000fcc0005000000 */
[----:B------:R3:W5:Y:S01]  /*2080*/  MUFU.RCP R60, R9 ;  /* 0x00000009003c7308 */ /* 0x0007620000001000 */
[----:B-1----:R-:W-:Y:S01]  /*2090*/  FMUL R53, R53, R50 ;  /* 0x0000003235357220 */ /* 0x002fe20000400000 */
[----:B---3--:R-:W-:Y:S01]  /*20a0*/  SEL R9, R42, RZ, !P1 ;  /* 0x000000ff2a097207 */ /* 0x008fe20004800000 */
[----:B0-----:R-:W-:Y:S01]  /*20b0*/  FMUL R7, R7, R52 ;  /* 0x0000003407077220 */ /* 0x001fe20000400000 */
[----:B------:R-:W-:Y:S02]  /*20c0*/  @P5 FSEL R2, R48, R3, !P4 ;  /* 0x0000000330025208 */ /* 0x000fe40006000000 */
[----:B------:R-:W-:Y:S02]  /*20d0*/  @P5 FSEL R4, R13, R14, !P4 ;  /* 0x0000000e0d045208 */ /* 0x000fe40006000000 */
[----:B------:R-:W-:Y:S01]  /*20e0*/  SEL R26, R26, RZ, !P1 ;  /* 0x000000ff1a1a7207 */ /* 0x000fe20004800000 */
[----:B-----5:R-:W-:Y:S01]  /*20f0*/  FMUL R11, R60, R11 ;  /* 0x0000000b3c0b7220 */ /* 0x020fe20000400000 */
[----:B------:R-:W-:-:S02]  /*2100*/  SEL R45, R45, RZ, !P1 ;  /* 0x000000ff2d2d7207 */ /* 0x000fc40004800000 */
[----:B------:R-:W-:-:S03]  /*2110*/  SEL R44, R44, RZ, !P1 ;  /* 0x000000ff2c2c7207 */ /* 0x000fc60004800000 */
[----:B------:R-:W-:-:S04]  /*2120*/  FADD R0, R45, -R54 ;  /* 0x800000362d007221 */ /* 0x000fc80000000000 */
[----:B------:R-:W-:Y:S01]  /*2130*/  FMUL R0, R55, R0 ;  /* 0x0000000037007220 */ /* 0x000fe20000400000 */
[----:B------:R-:W-:Y:S02]  /*2140*/  SEL R43, R38, RZ, !P2 ;  /* 0x000000ff262b7207 */ /* 0x000fe40005000000 */
[----:B------:R-:W-:Y:S01]  /*2150*/  SEL R10, R39, RZ, !P2 ;  /* 0x000000ff270a7207 */ /* 0x000fe20005000000 */
[----:B------:R-:W-:Y:S02]  /*2160*/  FADD R9, R44, -R9 ;  /* 0x800000092c097221 */ /* 0x000fe40000000000 */
[----:B------:R-:W-:Y:S02]  /*2170*/  FADD R6, R40, -R43 ;  /* 0x8000002b28067221 */ /* 0x000fe40000000000 */
[----:B------:R-:W-:Y:S02]  /*2180*/  FMUL R12, R12, R9 ;  /* 0x000000090c0c7220 */ /* 0x000fe40000400000 */
[----:B------:R-:W-:Y:S01]  /*2190*/  FMUL R53, R53, R6 ;  /* 0x0000000635357220 */ /* 0x000fe20000400000 */
[----:B------:R-:W-:-:S02]  /*21a0*/  SEL R9, R36, RZ, !P0 ;  /* 0x000000ff24097207 */ /* 0x000fc40004000000 */
[----:B------:R-:W-:Y:S02]  /*21b0*/  SEL R30, R30, RZ, !P2 ;  /* 0x000000ff1e1e7207 */ /* 0x000fe40005000000 */
[----:B------:R-:W-:Y:S02]  /*21c0*/  SEL R17, R17, RZ, !P1 ;  /* 0x000000ff11117207 */ /* 0x000fe40004800000 */
[----:B------:R-:W-:-:S03]  /*21d0*/  SEL R24, R24, RZ, !P3 ;  /* 0x000000ff18187207 */ /* 0x000fc60005800000 */
[----:B------:R-:W-:Y:S01]  /*21e0*/  FFMA R0, R17, R0, R8 ;  /* 0x0000000011007223 */ /* 0x000fe20000000008 */
[----:B------:R-:W-:Y:S01]  /*21f0*/  FADD R8, R41, -R10 ;  /* 0x8000000a29087221 */ /* 0x000fe20000000000 */
[----:B------:R-:W-:-:S03]  /*2200*/  SEL R10, R34, RZ, !P0 ;  /* 0x000000ff220a7207 */ /* 0x000fc60004000000 */
[----:B------:R-:W-:Y:S01]  /*2210*/  FMUL R51, R51, R8 ;  /* 0x0000000833337220 */ /* 0x000fe20000400000 */
[----:B----4-:R-:W-:Y:S01]  /*2220*/  SEL R17, R32, RZ, !P2 ;  /* 0x000000ff20117207 */ /* 0x010fe20005000000 */
[----:B------:R-:W-:-:S04]  /*2230*/  FADD R10, R10, -R9 ;  /* 0x800000090a0a7221 */ /* 0x000fc80000000000 */
[----:B------:R-:W-:Y:S01]  /*2240*/  FFMA R53, R30, R53, R17 ;  /* 0x000000351e357223 */ /* 0x000fe20000000011 */
[----:B--2---:R-:W-:-:S04]  /*2250*/  SEL R27, R28, RZ, !P3 ;  /* 0x000000ff1c1b7207 */ /* 0x004fc80005800000 */
[----:B------:R-:W-:Y:S01]  /*2260*/  FSETP.GTU.AND P6, PT, R53, RZ, PT ;  /* 0x000000ff3500720b */ /* 0x000fe20003fcc000 */
[----:B------:R-:W-:Y:S01]  /*2270*/  FADD R8, R24, -R27 ;  /* 0x8000001b18087221 */ /* 0x000fe20000000000 */
[----:B------:R-:W-:Y:S02]  /*2280*/  SEL R20, R20, RZ, !P3 ;  /* 0x000000ff14147207 */ /* 0x000fe40005800000 */
[----:B------:R-:W-:Y:S01]  /*2290*/  SEL R9, R46, RZ, !P3 ;  /* 0x000000ff2e097207 */ /* 0x000fe20005800000 */
[----:B------:R-:W-:Y:S01]  /*22a0*/  FMUL R7, R7, R8 ;  /* 0x0000000807077220 */ /* 0x000fe20000400000 */
[----:B------:R-:W-:Y:S02]  /*22b0*/  SEL R24, R31, RZ, !P2 ;  /* 0x000000ff1f187207 */ /* 0x000fe40005000000 */
[----:B------:R-:W-:Y:S01]  /*22c0*/  SEL R33, R33, RZ, !P2 ;  /* 0x000000ff21217207 */ /* 0x000fe20005000000 */
[----:B------:R-:W-:Y:S01]  /*22d0*/  FFMA R7, R20, R7, R9 ;  /* 0x0000000714077223 */ /* 0x000fe20000000009 */
[----:B------:R-:W-:-:S02]  /*22e0*/  SEL R25, R25, RZ, !P3 ;  /* 0x000000ff19197207 */ /* 0x000fc40005800000 */
[----:B------:R-:W-:Y:S02]  /*22f0*/  SEL R28, R29, RZ, !P3 ;  /* 0x000000ff1d1c7207 */ /* 0x000fe40005800000 */
[----:B------:R-:W-:Y:S01]  /*2300*/  FSEL R53, R53, RZ, P6 ;  /* 0x000000ff35357208 */ /* 0x000fe20003000000 */
[----:B------:R-:W-:Y:S01]  /*2310*/  FFMA R51, R24, R51, R33 ;  /* 0x0000003318337223 */ /* 0x000fe20000000021 */
[----:B------:R-:W-:Y:S01]  /*2320*/  FSETP.GTU.AND P6, PT, R7, RZ, PT ;  /* 0x000000ff0700720b */ /* 0x000fe20003fcc000 */
[----:B------:R-:W-:Y:S01]  /*2330*/  FADD R8, R25, -R28 ;  /* 0x8000001c19087221 */ /* 0x000fe20000000000 */
[----:B------:R-:W-:Y:S02]  /*2340*/  FSETP.GEU.AND P4, PT, R53, 6, PT ;  /* 0x40c000003500780b */ /* 0x000fe40003f8e000 */
[----:B------:R-:W-:Y:S01]  /*2350*/  SEL R21, R21, RZ, !P3 ;  /* 0x000000ff15157207 */ /* 0x000fe20005800000 */
[----:B------:R-:W-:Y:S01]  /*2360*/  FMUL R8, R15, R8 ;  /* 0x000000080f087220 */ /* 0x000fe20000400000 */
[----:B------:R-:W-:-:S02]  /*2370*/  SEL R14, R47, RZ, !P3 ;  /* 0x000000ff2f0e7207 */ /* 0x000fc40005800000 */
[----:B------:R-:W-:Y:S02]  /*2380*/  FSETP.GTU.AND P5, PT, R51, RZ, PT ;  /* 0x000000ff3300720b */ /* 0x000fe40003fac000 */
[----:B------:R-:W-:Y:S01]  /*2390*/  FSEL R13, R7, RZ, P6 ;  /* 0x000000ff070d7208 */ /* 0x000fe20003000000 */
[----:B------:R-:W-:Y:S01]  /*23a0*/  FFMA R8, R21, R8, R14 ;  /* 0x0000000815087223 */ /* 0x000fe2000000000e */
[----:B------:R-:W-:Y:S02]  /*23b0*/  FSEL R51, R51, RZ, P5 ;  /* 0x000000ff33337208 */ /* 0x000fe40002800000 */
[----:B------:R-:W-:Y:S02]  /*23c0*/  FSETP.NAN.AND P6, PT, R53, R53, PT ;  /* 0x000000353500720b */ /* 0x000fe40003fc8000 */
[----:B------:R-:W-:Y:S02]  /*23d0*/  FSETP.GEU.AND P5, PT, R13, 6, PT ;  /* 0x40c000000d00780b */ /* 0x000fe40003fae000 */
[----:B------:R-:W-:-:S02]  /*23e0*/  @P4 FSEL R53, R53, 6, P6 ;  /* 0x40c0000035354808 */ /* 0x000fc40003000000 */
[C---:B------:R-:W-:Y:S02]  /*23f0*/  FSETP.GTU.AND P6, PT, R8.reuse, RZ, PT ;  /* 0x000000ff0800720b */ /* 0x040fe40003fcc000 */
[----:B------:R-:W-:Y:S02]  /*2400*/  FSETP.GEU.AND P4, PT, R51, 6, PT ;  /* 0x40c000003300780b */ /* 0x000fe40003f8e000 */
[----:B------:R-:W-:Y:S02]  /*2410*/  FSEL R9, R8, RZ, P6 ;  /* 0x000000ff08097208 */ /* 0x000fe40003000000 */
[----:B------:R-:W-:Y:S02]  /*2420*/  SEL R3, R16, RZ, !P1 ;  /* 0x000000ff10037207 */ /* 0x000fe40004800000 */
[----:B------:R-:W-:Y:S01]  /*2430*/  FSETP.NAN.AND P6, PT, R13, R13, PT ;  /* 0x0000000d0d00720b */ /* 0x000fe20003fc8000 */
[----:B------:R-:W-:Y:S01]  /*2440*/  FMUL R10, R49, R10 ;  /* 0x0000000a310a7220 */ /* 0x000fe20000400000 */
[----:B------:R-:W-:-:S02]  /*2450*/  SEL R7, R18, RZ, !P0 ;  /* 0x000000ff12077207 */ /* 0x000fc40004000000 */
[----:B------:R-:W-:Y:S01]  /*2460*/  SEL R22, R22, RZ, !P0 ;  /* 0x000000ff16167207 */ /* 0x000fe20004000000 */
[----:B------:R-:W-:Y:S01]  /*2470*/  FFMA R12, R3, R12, R26 ;  /* 0x0000000c030c7223 */ /* 0x000fe2000000001a */
[----:B------:R-:W-:Y:S02]  /*2480*/  SEL R6, R35, RZ, !P0 ;  /* 0x000000ff23067207 */ /* 0x000fe40004000000 */
[----:B------:R-:W-:Y:S02]  /*2490*/  SEL R37, R37, RZ, !P0 ;  /* 0x000000ff25257207 */ /* 0x000fe40004000000 */
[----:B------:R-:W-:Y:S02]  /*24a0*/  @P5 FSEL R13, R13, 6, P6 ;  /* 0x40c000000d0d5808 */ /* 0x000fe40003000000 */
[----:B------:R-:W-:Y:S01]  /*24b0*/  FSETP.NAN.AND P6, PT, R51, R51, PT ;  /* 0x000000333300720b */ /* 0x000fe20003fc8000 */
[----:B------:R-:W-:Y:S01]  /*24c0*/  FFMA R10, R7, R10, R22 ;  /* 0x0000000a070a7223 */ /* 0x000fe20000000016 */
[----:B------:R-:W-:Y:S01]  /*24d0*/  FSETP.GEU.AND P5, PT, R9, 6, PT ;  /* 0x40c000000900780b */ /* 0x000fe20003fae000 */
[----:B------:R-:W-:Y:S01]  /*24e0*/  FADD R6, R6, -R37 ;  /* 0x8000002506067221 */ /* 0x000fe20000000000 */
[----:B------:R-:W-:-:S02]  /*24f0*/  @P4 FSEL R51, R51, 6, P6 ;  /* 0x40c0000033334808 */ /* 0x000fc40003000000 */
[----:B------:R-:W-:Y:S01]  /*2500*/  FSETP.GTU.AND P4, PT, R12, RZ, PT ;  /* 0x000000ff0c00720b */ /* 0x000fe20003f8c000 */
[----:B------:R-:W-:Y:S01]  /*2510*/  FMUL R6, R11, R6 ;  /* 0x000000060b067220 */ /* 0x000fe20000400000 */
[----:B------:R-:W-:Y:S02]  /*2520*/  SEL R3, R19, RZ, !P0 ;  /* 0x000000ff13037207 */ /* 0x000fe40004000000 */
[----:B------:R-:W-:Y:S02]  /*2530*/  SEL R8, R23, RZ, !P0 ;  /* 0x000000ff17087207 */ /* 0x000fe40004000000 */
[----:B------:R-:W-:Y:S02]  /*2540*/  FSETP.GTU.AND P6, PT, R10, RZ, PT ;  /* 0x000000ff0a00720b */ /* 0x000fe40003fcc000 */
[----:B------:R-:W-:Y:S02]  /*2550*/  FSEL R14, R12, RZ, P4 ;  /* 0x000000ff0c0e7208 */ /* 0x000fe40002000000 */
[----:B------:R-:W-:Y:S01]  /*2560*/  FSETP.GTU.AND P4, PT, R0, RZ, PT ;  /* 0x000000ff0000720b */ /* 0x000fe20003f8c000 */
[----:B------:R-:W-:Y:S01]  /*2570*/  FFMA R3, R3, R6, R8 ;  /* 0x0000000603037223 */ /* 0x000fe20000000008 */
[----:B------:R-:W-:Y:S01]  /*2580*/  FSEL R10, R10, RZ, P6 ;  /* 0x000000ff0a0a7208 */ /* 0x000fe20003000000 */
[----:B------:R-:W0:Y:S01]  /*2590*/  LDC.64 R6, c[0x0][0x350] ;  /* 0x0000d400ff067b82 */ /* 0x000e220000000a00 */
[----:B------:R-:W-:-:S02]  /*25a0*/  FSETP.NAN.AND P6, PT, R9, R9, PT ;  /* 0x000000090900720b */ /* 0x000fc40003fc8000 */
[----:B------:R-:W-:Y:S02]  /*25b0*/  FSEL R15, R0, RZ, P4 ;  /* 0x000000ff000f7208 */ /* 0x000fe40002000000 */
[----:B------:R-:W-:Y:S02]  /*25c0*/  FSETP.GEU.AND P4, PT, R14, 6, PT ;  /* 0x40c000000e00780b */ /* 0x000fe40003f8e000 */
[----:B------:R-:W-:Y:S02]  /*25d0*/  @P5 FSEL R9, R9, 6, P6 ;  /* 0x40c0000009095808 */ /* 0x000fe40003000000 */
[----:B------:R-:W-:Y:S02]  /*25e0*/  FSETP.GTU.AND P6, PT, R3, RZ, PT ;  /* 0x000000ff0300720b */ /* 0x000fe40003fcc000 */
[----:B------:R-:W-:Y:S02]  /*25f0*/  FSETP.GEU.AND P5, PT, R15, 6, PT ;  /* 0x40c000000f00780b */ /* 0x000fe40003fae000 */
[----:B------:R-:W-:-:S02]  /*2600*/  FSEL R0, R3, RZ, P6 ;  /* 0x000000ff03007208 */ /* 0x000fc40003000000 */
[----:B------:R-:W-:Y:S02]  /*2610*/  @P2 FSEL R53, R13, R2, !P3 ;  /* 0x000000020d352208 */ /* 0x000fe40005800000 */
[----:B------:R-:W-:Y:S02]  /*2620*/  @P2 FSEL R51, R9, R4, !P3 ;  /* 0x0000000409332208 */ /* 0x000fe40005800000 */
[----:B------:R-:W-:Y:S02]  /*2630*/  FSETP.NAN.AND P6, PT, R14, R14, PT ;  /* 0x0000000e0e00720b */ /* 0x000fe40003fc8000 */
[----:B------:R-:W-:Y:S02]  /*2640*/  FSETP.GEU.AND P3, PT, R10, 6, PT ;  /* 0x40c000000a00780b */ /* 0x000fe40003f6e000 */
[----:B------:R-:W-:Y:S02]  /*2650*/  FSETP.GEU.AND P2, PT, R0, 6, PT ;  /* 0x40c000000000780b */ /* 0x000fe40003f4e000 */
[----:B------:R-:W-:-:S02]  /*2660*/  @P4 FSEL R14, R14, 6, P6 ;  /* 0x40c000000e0e4808 */ /* 0x000fc40003000000 */
[C---:B------:R-:W-:Y:S02]  /*2670*/  FSETP.NAN.AND P6, PT, R15.reuse, R15, PT ;  /* 0x0000000f0f00720b */ /* 0x040fe40003fc8000 */
[----:B------:R-:W-:Y:S02]  /*2680*/  FSETP.NAN.AND P4, PT, R10, R10, PT ;  /* 0x0000000a0a00720b */ /* 0x000fe40003f88000 */
[----:B------:R-:W-:Y:S02]  /*2690*/  @P5 FSEL R15, R15, 6, P6 ;  /* 0x40c000000f0f5808 */ /* 0x000fe40003000000 */
[----:B------:R-:W-:Y:S02]  /*26a0*/  FSETP.NAN.AND P5, PT, R0, R0, PT ;  /* 0x000000000000720b */ /* 0x000fe40003fa8000 */
[----:B------:R-:W-:Y:S02]  /*26b0*/  @P3 FSEL R10, R10, 6, P4 ;  /* 0x40c000000a0a3808 */ /* 0x000fe40002000000 */
[----:B------:R-:W-:Y:S01]  /*26c0*/  @P2 FSEL R0, R0, 6, P5 ;  /* 0x40c0000000002808 */ /* 0x000fe20002800000 */
[----:B0-----:R-:W-:Y:S01]  /*26d0*/  IMAD.WIDE R2, R5, 0x4, R6 ;  /* 0x0000000405027825 */ /* 0x001fe200078e0206 */
[----:B------:R-:W-:-:S02]  /*26e0*/  @P1 FSEL R14, R10, R53, !P0 ;  /* 0x000000350a0e1208 */ /* 0x000fc40004000000 */
[----:B------:R-:W-:-:S05]  /*26f0*/  @P1 FSEL R15, R0, R51, !P0 ;  /* 0x00000033000f1208 */ /* 0x000fca0004000000 */
[----:B------:R-:W-:Y:S01]  /*2700*/  STG.E.64 desc[UR4][R2.64], R14 ;  /* 0x0000000e02007986 */ /* 0x000fe2000c101b04 */
[----:B------:R-:W-:Y:S05]  /*2710*/  EXIT ;  /* 0x000000000000794d */ /* 0x000fea0003800000 */
.L_x_0:
[----:B------:R-:W-:-:S00]  /*2720*/  BRA `(.L_x_0) ;  /* 0xfffffffc00fc7947 */ /* 0x000fc0000383ffff */
[----:B------:R-:W-:-:S00]  /*2730*/  NOP ;  /* 0x0000000000007918 */ /* 0x000fc00000000000 */
        /* <DEDUP_REMOVED lines=12> */
.L_x_1:


//--------------------- .nv.global.init           --------------------------
	.section	.nv.global.init,"aw",@progbits
.nv.global.init:
	.type		_$_str,@object
	.size		_$_str,(_$_str_$_2 - _$_str)
_$_str:
        /*0000*/ 	.byte	0x5f, 0x5f, 0x43, 0x55, 0x44, 0x41, 0x5f, 0x46, 0x54, 0x5a, 0x00
	.type		_$_str_$_2,@object
	.size		_$_str_$_2,(.L_1 - _$_str_$_2)
_$_str_$_2:
        /*000b*/ 	.byte	0x5f, 0x5f, 0x43, 0x55, 0x44, 0x41, 0x5f, 0x50, 0x52, 0x45, 0x43, 0x5f, 0x53, 0x51, 0x52, 0x54
        /*001b*/ 	.byte	0x00
.L_1:


//--------------------- .nv.constant0.triton_poi_fused_cat_45 --------------------------
	.section	.nv.constant0.triton_poi_fused_cat_45,"a",@progbits
	.sectionflags	@""
	.align	4
.nv.constant0.triton_poi_fused_cat_45:
	.zero		860
